//
// Generated by NVIDIA NVVM Compiler
//
// Compiler Build ID: CL-36424714
// Cuda compilation tools, release 13.0, V13.0.88
// Based on NVVM 20.0.0
//

.version 9.0
.target sm_100
.address_size 64

	// .globl	_Z15GetWeightKernelPfiS_Piiii

.visible .entry _Z15GetWeightKernelPfiS_Piiii(
	.param .u64 .ptr .align 1 _Z15GetWeightKernelPfiS_Piiii_param_0,
	.param .u32 _Z15GetWeightKernelPfiS_Piiii_param_1,
	.param .u64 .ptr .align 1 _Z15GetWeightKernelPfiS_Piiii_param_2,
	.param .u64 .ptr .align 1 _Z15GetWeightKernelPfiS_Piiii_param_3,
	.param .u32 _Z15GetWeightKernelPfiS_Piiii_param_4,
	.param .u32 _Z15GetWeightKernelPfiS_Piiii_param_5,
	.param .u32 _Z15GetWeightKernelPfiS_Piiii_param_6
)
{
	.reg .pred 	%p<3>;
	.reg .b32 	%r<19>;
	.reg .b32 	%f<2>;
	.reg .b64 	%rd<13>;

	ld.param.u64 	%rd4, [_Z15GetWeightKernelPfiS_Piiii_param_0];
	ld.param.u32 	%r6, [_Z15GetWeightKernelPfiS_Piiii_param_1];
	ld.param.u64 	%rd5, [_Z15GetWeightKernelPfiS_Piiii_param_2];
	ld.param.u64 	%rd6, [_Z15GetWeightKernelPfiS_Piiii_param_3];
	ld.param.u32 	%r7, [_Z15GetWeightKernelPfiS_Piiii_param_4];
	ld.param.u32 	%r8, [_Z15GetWeightKernelPfiS_Piiii_param_5];
	mov.u32 	%r9, %ctaid.x;
	mov.u32 	%r1, %ntid.x;
	mov.u32 	%r10, %tid.x;
	mad.lo.s32 	%r18, %r9, %r1, %r10;
	setp.ge.s32 	%p1, %r18, %r6;
	@%p1 bra 	$L__BB0_3;
	mov.u32 	%r11, %nctaid.x;
	mul.lo.s32 	%r3, %r1, %r11;
	cvta.to.global.u64 	%rd1, %rd6;
	cvta.to.global.u64 	%rd2, %rd5;
	cvta.to.global.u64 	%rd3, %rd4;
$L__BB0_2:
	add.s32 	%r12, %r18, %r8;
	div.s32 	%r13, %r12, %r7;
	mul.wide.s32 	%rd7, %r13, 4;
	add.s64 	%rd8, %rd1, %rd7;
	ld.global.u32 	%r14, [%rd8];
	mul.lo.s32 	%r15, %r13, %r7;
	sub.s32 	%r16, %r12, %r15;
	mad.lo.s32 	%r17, %r14, %r7, %r16;
	mul.wide.s32 	%rd9, %r17, 4;
	add.s64 	%rd10, %rd2, %rd9;
	ld.global.f32 	%f1, [%rd10];
	mul.wide.s32 	%rd11, %r18, 4;
	add.s64 	%rd12, %rd3, %rd11;
	st.global.f32 	[%rd12], %f1;
	add.s32 	%r18, %r18, %r3;
	setp.lt.s32 	%p2, %r18, %r6;
	@%p2 bra 	$L__BB0_2;
$L__BB0_3:
	ret;

}
	// .globl	_Z17SharingCostKernelPKfS0_S0_S0_iPf
.visible .entry _Z17SharingCostKernelPKfS0_S0_S0_iPf(
	.param .u64 .ptr .align 1 _Z17SharingCostKernelPKfS0_S0_S0_iPf_param_0,
	.param .u64 .ptr .align 1 _Z17SharingCostKernelPKfS0_S0_S0_iPf_param_1,
	.param .u64 .ptr .align 1 _Z17SharingCostKernelPKfS0_S0_S0_iPf_param_2,
	.param .u64 .ptr .align 1 _Z17SharingCostKernelPKfS0_S0_S0_iPf_param_3,
	.param .u32 _Z17SharingCostKernelPKfS0_S0_S0_iPf_param_4,
	.param .u64 .ptr .align 1 _Z17SharingCostKernelPKfS0_S0_S0_iPf_param_5
)
{
	.reg .pred 	%p<16>;
	.reg .b32 	%r<15>;
	.reg .b32 	%f<65>;
	.reg .b64 	%rd<44>;

	ld.param.u64 	%rd30, [_Z17SharingCostKernelPKfS0_S0_S0_iPf_param_0];
	ld.param.u64 	%rd31, [_Z17SharingCostKernelPKfS0_S0_S0_iPf_param_1];
	ld.param.u64 	%rd32, [_Z17SharingCostKernelPKfS0_S0_S0_iPf_param_2];
	ld.param.u64 	%rd33, [_Z17SharingCostKernelPKfS0_S0_S0_iPf_param_3];
	ld.param.u32 	%r10, [_Z17SharingCostKernelPKfS0_S0_S0_iPf_param_4];
	ld.param.u64 	%rd29, [_Z17SharingCostKernelPKfS0_S0_S0_iPf_param_5];
	cvta.to.global.u64 	%rd1, %rd33;
	cvta.to.global.u64 	%rd2, %rd31;
	cvta.to.global.u64 	%rd3, %rd32;
	cvta.to.global.u64 	%rd4, %rd30;
	setp.lt.s32 	%p1, %r10, 1;
	mov.f32 	%f57, 0f00000000;
	@%p1 bra 	$L__BB1_22;
	and.b32  	%r1, %r10, 3;
	setp.lt.u32 	%p2, %r10, 4;
	mov.f32 	%f57, 0f00000000;
	mov.b32 	%r13, 0;
	@%p2 bra 	$L__BB1_16;
	and.b32  	%r13, %r10, 2147483644;
	neg.s32 	%r12, %r13;
	add.s64 	%rd39, %rd4, 8;
	add.s64 	%rd38, %rd3, 8;
	add.s64 	%rd37, %rd2, 8;
	add.s64 	%rd36, %rd1, 8;
	mov.f32 	%f57, 0f00000000;
$L__BB1_3:
	ld.global.f32 	%f2, [%rd39+-8];
	setp.le.f32 	%p3, %f2, 0f00000000;
	@%p3 bra 	$L__BB1_6;
	ld.global.f32 	%f3, [%rd38+-8];
	setp.le.f32 	%p4, %f3, 0f00000000;
	@%p4 bra 	$L__BB1_6;
	add.f32 	%f30, %f2, %f3;
	ld.global.f32 	%f31, [%rd37+-8];
	ld.global.f32 	%f32, [%rd36+-8];
	sub.f32 	%f33, %f31, %f32;
	mul.f32 	%f34, %f33, %f33;
	fma.rn.f32 	%f57, %f30, %f34, %f57;
$L__BB1_6:
	ld.global.f32 	%f6, [%rd39+-4];
	setp.le.f32 	%p5, %f6, 0f00000000;
	@%p5 bra 	$L__BB1_9;
	ld.global.f32 	%f7, [%rd38+-4];
	setp.le.f32 	%p6, %f7, 0f00000000;
	@%p6 bra 	$L__BB1_9;
	add.f32 	%f35, %f6, %f7;
	ld.global.f32 	%f36, [%rd37+-4];
	ld.global.f32 	%f37, [%rd36+-4];
	sub.f32 	%f38, %f36, %f37;
	mul.f32 	%f39, %f38, %f38;
	fma.rn.f32 	%f57, %f35, %f39, %f57;
$L__BB1_9:
	ld.global.f32 	%f10, [%rd39];
	setp.le.f32 	%p7, %f10, 0f00000000;
	@%p7 bra 	$L__BB1_12;
	ld.global.f32 	%f11, [%rd38];
	setp.le.f32 	%p8, %f11, 0f00000000;
	@%p8 bra 	$L__BB1_12;
	add.f32 	%f40, %f10, %f11;
	ld.global.f32 	%f41, [%rd37];
	ld.global.f32 	%f42, [%rd36];
	sub.f32 	%f43, %f41, %f42;
	mul.f32 	%f44, %f43, %f43;
	fma.rn.f32 	%f57, %f40, %f44, %f57;
$L__BB1_12:
	ld.global.f32 	%f14, [%rd39+4];
	setp.le.f32 	%p9, %f14, 0f00000000;
	@%p9 bra 	$L__BB1_15;
	ld.global.f32 	%f15, [%rd38+4];
	setp.le.f32 	%p10, %f15, 0f00000000;
	@%p10 bra 	$L__BB1_15;
	add.f32 	%f45, %f14, %f15;
	ld.global.f32 	%f46, [%rd37+4];
	ld.global.f32 	%f47, [%rd36+4];
	sub.f32 	%f48, %f46, %f47;
	mul.f32 	%f49, %f48, %f48;
	fma.rn.f32 	%f57, %f45, %f49, %f57;
$L__BB1_15:
	add.s32 	%r12, %r12, 4;
	add.s64 	%rd39, %rd39, 16;
	add.s64 	%rd38, %rd38, 16;
	add.s64 	%rd37, %rd37, 16;
	add.s64 	%rd36, %rd36, 16;
	setp.ne.s32 	%p11, %r12, 0;
	@%p11 bra 	$L__BB1_3;
$L__BB1_16:
	setp.eq.s32 	%p12, %r1, 0;
	@%p12 bra 	$L__BB1_22;
	mul.wide.u32 	%rd34, %r13, 4;
	add.s64 	%rd43, %rd1, %rd34;
	add.s64 	%rd42, %rd2, %rd34;
	add.s64 	%rd41, %rd3, %rd34;
	add.s64 	%rd40, %rd4, %rd34;
	neg.s32 	%r14, %r1;
$L__BB1_18:
	.pragma "nounroll";
	ld.global.f32 	%f21, [%rd40];
	setp.le.f32 	%p13, %f21, 0f00000000;
	@%p13 bra 	$L__BB1_21;
	ld.global.f32 	%f22, [%rd41];
	setp.le.f32 	%p14, %f22, 0f00000000;
	@%p14 bra 	$L__BB1_21;
	add.f32 	%f50, %f21, %f22;
	ld.global.f32 	%f51, [%rd42];
	ld.global.f32 	%f52, [%rd43];
	sub.f32 	%f53, %f51, %f52;
	mul.f32 	%f54, %f53, %f53;
	fma.rn.f32 	%f57, %f50, %f54, %f57;
$L__BB1_21:
	add.s64 	%rd43, %rd43, 4;
	add.s64 	%rd42, %rd42, 4;
	add.s64 	%rd41, %rd41, 4;
	add.s64 	%rd40, %rd40, 4;
	add.s32 	%r14, %r14, 1;
	setp.ne.s32 	%p15, %r14, 0;
	@%p15 bra 	$L__BB1_18;
$L__BB1_22:
	cvta.to.global.u64 	%rd35, %rd29;
	st.global.f32 	[%rd35], %f57;
	ret;

}
	// .globl	_Z20MinSharingCostKernelPKfS0_S0_S0_PxiiPfPi
.visible .entry _Z20MinSharingCostKernelPKfS0_S0_S0_PxiiPfPi(
	.param .u64 .ptr .align 1 _Z20MinSharingCostKernelPKfS0_S0_S0_PxiiPfPi_param_0,
	.param .u64 .ptr .align 1 _Z20MinSharingCostKernelPKfS0_S0_S0_PxiiPfPi_param_1,
	.param .u64 .ptr .align 1 _Z20MinSharingCostKernelPKfS0_S0_S0_PxiiPfPi_param_2,
	.param .u64 .ptr .align 1 _Z20MinSharingCostKernelPKfS0_S0_S0_PxiiPfPi_param_3,
	.param .u64 .ptr .align 1 _Z20MinSharingCostKernelPKfS0_S0_S0_PxiiPfPi_param_4,
	.param .u32 _Z20MinSharingCostKernelPKfS0_S0_S0_PxiiPfPi_param_5,
	.param .u32 _Z20MinSharingCostKernelPKfS0_S0_S0_PxiiPfPi_param_6,
	.param .u64 .ptr .align 1 _Z20MinSharingCostKernelPKfS0_S0_S0_PxiiPfPi_param_7,
	.param .u64 .ptr .align 1 _Z20MinSharingCostKernelPKfS0_S0_S0_PxiiPfPi_param_8
)
{
	.reg .pred 	%p<29>;
	.reg .b32 	%r<35>;
	.reg .b32 	%f<82>;
	.reg .b64 	%rd<62>;

	ld.param.u64 	%rd31, [_Z20MinSharingCostKernelPKfS0_S0_S0_PxiiPfPi_param_0];
	ld.param.u64 	%rd32, [_Z20MinSharingCostKernelPKfS0_S0_S0_PxiiPfPi_param_1];
	ld.param.u64 	%rd33, [_Z20MinSharingCostKernelPKfS0_S0_S0_PxiiPfPi_param_2];
	ld.param.u64 	%rd34, [_Z20MinSharingCostKernelPKfS0_S0_S0_PxiiPfPi_param_3];
	ld.param.u64 	%rd35, [_Z20MinSharingCostKernelPKfS0_S0_S0_PxiiPfPi_param_4];
	ld.param.u32 	%r17, [_Z20MinSharingCostKernelPKfS0_S0_S0_PxiiPfPi_param_5];
	ld.param.u32 	%r18, [_Z20MinSharingCostKernelPKfS0_S0_S0_PxiiPfPi_param_6];
	ld.param.u64 	%rd36, [_Z20MinSharingCostKernelPKfS0_S0_S0_PxiiPfPi_param_7];
	ld.param.u64 	%rd37, [_Z20MinSharingCostKernelPKfS0_S0_S0_PxiiPfPi_param_8];
	cvta.to.global.u64 	%rd1, %rd34;
	cvta.to.global.u64 	%rd2, %rd32;
	cvta.to.global.u64 	%rd3, %rd33;
	cvta.to.global.u64 	%rd4, %rd31;
	cvta.to.global.u64 	%rd5, %rd35;
	cvta.to.global.u64 	%rd6, %rd36;
	cvta.to.global.u64 	%rd7, %rd37;
	mov.b32 	%r19, -1;
	st.global.u32 	[%rd7], %r19;
	mov.b32 	%r20, 1343554297;
	st.global.u32 	[%rd6], %r20;
	mov.u32 	%r21, %ctaid.x;
	mov.u32 	%r1, %ntid.x;
	mov.u32 	%r22, %tid.x;
	mad.lo.s32 	%r30, %r21, %r1, %r22;
	setp.ge.s32 	%p1, %r30, %r17;
	@%p1 bra 	$L__BB2_41;
	cvt.s64.s32 	%rd8, %r18;
	setp.gt.s32 	%p2, %r18, 0;
	mov.u32 	%r23, %nctaid.x;
	mul.lo.s32 	%r3, %r1, %r23;
	@%p2 bra 	$L__BB2_2;
	bra.uni 	$L__BB2_37;
$L__BB2_2:
	and.b32  	%r4, %r18, 3;
	and.b32  	%r5, %r18, 2147483644;
	neg.s32 	%r6, %r5;
	add.s64 	%rd9, %rd4, 8;
	add.s64 	%rd10, %rd2, 8;
	add.s64 	%rd11, %rd3, 8;
	add.s64 	%rd12, %rd1, 8;
$L__BB2_3:
	mul.wide.s32 	%rd41, %r30, 8;
	add.s64 	%rd42, %rd5, %rd41;
	ld.global.u64 	%rd13, [%rd42];
	setp.lt.s64 	%p6, %rd13, 0;
	@%p6 bra 	$L__BB2_36;
	setp.lt.u32 	%p7, %r18, 4;
	mul.lo.s64 	%rd14, %rd13, %rd8;
	mov.f32 	%f74, 0f00000000;
	mov.b32 	%r32, 0;
	@%p7 bra 	$L__BB2_19;
	mul.lo.s64 	%rd43, %rd8, %rd13;
	shl.b64 	%rd44, %rd43, 2;
	add.s64 	%rd59, %rd11, %rd44;
	add.s64 	%rd58, %rd12, %rd44;
	mov.f32 	%f74, 0f00000000;
	mov.u64 	%rd60, %rd10;
	mov.u64 	%rd61, %rd9;
	mov.u32 	%r31, %r6;
$L__BB2_6:
	ld.global.f32 	%f2, [%rd61+-8];
	setp.le.f32 	%p8, %f2, 0f00000000;
	@%p8 bra 	$L__BB2_9;
	ld.global.f32 	%f3, [%rd59+-8];
	setp.le.f32 	%p9, %f3, 0f00000000;
	@%p9 bra 	$L__BB2_9;
	add.f32 	%f36, %f2, %f3;
	ld.global.f32 	%f37, [%rd60+-8];
	ld.global.f32 	%f38, [%rd58+-8];
	sub.f32 	%f39, %f37, %f38;
	mul.f32 	%f40, %f39, %f39;
	fma.rn.f32 	%f74, %f36, %f40, %f74;
$L__BB2_9:
	ld.global.f32 	%f6, [%rd61+-4];
	setp.le.f32 	%p10, %f6, 0f00000000;
	@%p10 bra 	$L__BB2_12;
	ld.global.f32 	%f7, [%rd59+-4];
	setp.le.f32 	%p11, %f7, 0f00000000;
	@%p11 bra 	$L__BB2_12;
	add.f32 	%f41, %f6, %f7;
	ld.global.f32 	%f42, [%rd60+-4];
	ld.global.f32 	%f43, [%rd58+-4];
	sub.f32 	%f44, %f42, %f43;
	mul.f32 	%f45, %f44, %f44;
	fma.rn.f32 	%f74, %f41, %f45, %f74;
$L__BB2_12:
	ld.global.f32 	%f10, [%rd61];
	setp.le.f32 	%p12, %f10, 0f00000000;
	@%p12 bra 	$L__BB2_15;
	ld.global.f32 	%f11, [%rd59];
	setp.le.f32 	%p13, %f11, 0f00000000;
	@%p13 bra 	$L__BB2_15;
	add.f32 	%f46, %f10, %f11;
	ld.global.f32 	%f47, [%rd60];
	ld.global.f32 	%f48, [%rd58];
	sub.f32 	%f49, %f47, %f48;
	mul.f32 	%f50, %f49, %f49;
	fma.rn.f32 	%f74, %f46, %f50, %f74;
$L__BB2_15:
	ld.global.f32 	%f14, [%rd61+4];
	setp.le.f32 	%p14, %f14, 0f00000000;
	@%p14 bra 	$L__BB2_18;
	ld.global.f32 	%f15, [%rd59+4];
	setp.le.f32 	%p15, %f15, 0f00000000;
	@%p15 bra 	$L__BB2_18;
	add.f32 	%f51, %f14, %f15;
	ld.global.f32 	%f52, [%rd60+4];
	ld.global.f32 	%f53, [%rd58+4];
	sub.f32 	%f54, %f52, %f53;
	mul.f32 	%f55, %f54, %f54;
	fma.rn.f32 	%f74, %f51, %f55, %f74;
$L__BB2_18:
	add.s32 	%r31, %r31, 4;
	add.s64 	%rd61, %rd61, 16;
	add.s64 	%rd60, %rd60, 16;
	add.s64 	%rd59, %rd59, 16;
	add.s64 	%rd58, %rd58, 16;
	setp.ne.s32 	%p16, %r31, 0;
	mov.u32 	%r32, %r5;
	@%p16 bra 	$L__BB2_6;
$L__BB2_19:
	setp.eq.s32 	%p17, %r4, 0;
	@%p17 bra 	$L__BB2_31;
	cvt.u64.u32 	%rd25, %r32;
	mul.wide.u32 	%rd45, %r32, 4;
	add.s64 	%rd26, %rd4, %rd45;
	ld.global.f32 	%f20, [%rd26];
	setp.le.f32 	%p18, %f20, 0f00000000;
	add.s64 	%rd27, %rd2, %rd45;
	@%p18 bra 	$L__BB2_23;
	add.s64 	%rd28, %rd14, %rd25;
	shl.b64 	%rd46, %rd28, 2;
	add.s64 	%rd47, %rd3, %rd46;
	ld.global.f32 	%f21, [%rd47];
	setp.le.f32 	%p19, %f21, 0f00000000;
	@%p19 bra 	$L__BB2_23;
	add.f32 	%f56, %f20, %f21;
	ld.global.f32 	%f57, [%rd27];
	add.s64 	%rd49, %rd1, %rd46;
	ld.global.f32 	%f58, [%rd49];
	sub.f32 	%f59, %f57, %f58;
	mul.f32 	%f60, %f59, %f59;
	fma.rn.f32 	%f74, %f56, %f60, %f74;
$L__BB2_23:
	setp.eq.s32 	%p20, %r4, 1;
	@%p20 bra 	$L__BB2_31;
	ld.global.f32 	%f24, [%rd26+4];
	setp.le.f32 	%p21, %f24, 0f00000000;
	@%p21 bra 	$L__BB2_27;
	add.s64 	%rd29, %rd14, %rd25;
	shl.b64 	%rd50, %rd29, 2;
	add.s64 	%rd51, %rd3, %rd50;
	ld.global.f32 	%f25, [%rd51+4];
	setp.le.f32 	%p22, %f25, 0f00000000;
	@%p22 bra 	$L__BB2_27;
	add.f32 	%f61, %f24, %f25;
	ld.global.f32 	%f62, [%rd27+4];
	add.s64 	%rd53, %rd1, %rd50;
	ld.global.f32 	%f63, [%rd53+4];
	sub.f32 	%f64, %f62, %f63;
	mul.f32 	%f65, %f64, %f64;
	fma.rn.f32 	%f74, %f61, %f65, %f74;
$L__BB2_27:
	setp.eq.s32 	%p23, %r4, 2;
	@%p23 bra 	$L__BB2_31;
	ld.global.f32 	%f28, [%rd26+8];
	setp.le.f32 	%p24, %f28, 0f00000000;
	@%p24 bra 	$L__BB2_31;
	add.s64 	%rd30, %rd14, %rd25;
	shl.b64 	%rd54, %rd30, 2;
	add.s64 	%rd55, %rd3, %rd54;
	ld.global.f32 	%f29, [%rd55+8];
	setp.le.f32 	%p25, %f29, 0f00000000;
	@%p25 bra 	$L__BB2_31;
	add.f32 	%f66, %f28, %f29;
	ld.global.f32 	%f67, [%rd27+8];
	add.s64 	%rd57, %rd1, %rd54;
	ld.global.f32 	%f68, [%rd57+8];
	sub.f32 	%f69, %f67, %f68;
	mul.f32 	%f70, %f69, %f69;
	fma.rn.f32 	%f74, %f66, %f70, %f74;
$L__BB2_31:
	setp.ltu.f32 	%p26, %f74, 0f00000000;
	@%p26 bra 	$L__BB2_33;
	mov.b32 	%r27, %f74;
	atom.global.min.s32 	%r33, [%rd6], %r27;
	bra.uni 	$L__BB2_34;
$L__BB2_33:
	mov.b32 	%r28, %f74;
	atom.global.max.u32 	%r33, [%rd6], %r28;
$L__BB2_34:
	mov.b32 	%f71, %r33;
	setp.geu.f32 	%p27, %f74, %f71;
	@%p27 bra 	$L__BB2_36;
	atom.global.exch.b32 	%r29, [%rd7], %r30;
$L__BB2_36:
	add.s32 	%r30, %r30, %r3;
	setp.lt.s32 	%p28, %r30, %r17;
	@%p28 bra 	$L__BB2_3;
	bra.uni 	$L__BB2_41;
$L__BB2_37:
	mul.wide.s32 	%rd38, %r30, 8;
	add.s64 	%rd39, %rd5, %rd38;
	ld.global.u64 	%rd40, [%rd39];
	setp.lt.s64 	%p3, %rd40, 0;
	@%p3 bra 	$L__BB2_40;
	atom.global.min.s32 	%r24, [%rd6], 0;
	mov.b32 	%f32, %r24;
	setp.leu.f32 	%p4, %f32, 0f00000000;
	@%p4 bra 	$L__BB2_40;
	atom.global.exch.b32 	%r25, [%rd7], %r30;
$L__BB2_40:
	add.s32 	%r30, %r30, %r3;
	setp.lt.s32 	%p5, %r30, %r17;
	@%p5 bra 	$L__BB2_37;
$L__BB2_41:
	ret;

}
	// .globl	_Z25MinSharingCostMultiKernelPKfS0_PS0_S1_PxiPfPS2_iiS3_Pi
.visible .entry _Z25MinSharingCostMultiKernelPKfS0_PS0_S1_PxiPfPS2_iiS3_Pi(
	.param .u64 .ptr .align 1 _Z25MinSharingCostMultiKernelPKfS0_PS0_S1_PxiPfPS2_iiS3_Pi_param_0,
	.param .u64 .ptr .align 1 _Z25MinSharingCostMultiKernelPKfS0_PS0_S1_PxiPfPS2_iiS3_Pi_param_1,
	.param .u64 .ptr .align 1 _Z25MinSharingCostMultiKernelPKfS0_PS0_S1_PxiPfPS2_iiS3_Pi_param_2,
	.param .u64 .ptr .align 1 _Z25MinSharingCostMultiKernelPKfS0_PS0_S1_PxiPfPS2_iiS3_Pi_param_3,
	.param .u64 .ptr .align 1 _Z25MinSharingCostMultiKernelPKfS0_PS0_S1_PxiPfPS2_iiS3_Pi_param_4,
	.param .u32 _Z25MinSharingCostMultiKernelPKfS0_PS0_S1_PxiPfPS2_iiS3_Pi_param_5,
	.param .u64 .ptr .align 1 _Z25MinSharingCostMultiKernelPKfS0_PS0_S1_PxiPfPS2_iiS3_Pi_param_6,
	.param .u64 .ptr .align 1 _Z25MinSharingCostMultiKernelPKfS0_PS0_S1_PxiPfPS2_iiS3_Pi_param_7,
	.param .u32 _Z25MinSharingCostMultiKernelPKfS0_PS0_S1_PxiPfPS2_iiS3_Pi_param_8,
	.param .u32 _Z25MinSharingCostMultiKernelPKfS0_PS0_S1_PxiPfPS2_iiS3_Pi_param_9,
	.param .u64 .ptr .align 1 _Z25MinSharingCostMultiKernelPKfS0_PS0_S1_PxiPfPS2_iiS3_Pi_param_10,
	.param .u64 .ptr .align 1 _Z25MinSharingCostMultiKernelPKfS0_PS0_S1_PxiPfPS2_iiS3_Pi_param_11
)
{
	.reg .pred 	%p<92>;
	.reg .b32 	%r<99>;
	.reg .b32 	%f<278>;
	.reg .b64 	%rd<226>;

	ld.param.u64 	%rd67, [_Z25MinSharingCostMultiKernelPKfS0_PS0_S1_PxiPfPS2_iiS3_Pi_param_0];
	ld.param.u64 	%rd68, [_Z25MinSharingCostMultiKernelPKfS0_PS0_S1_PxiPfPS2_iiS3_Pi_param_1];
	ld.param.u64 	%rd69, [_Z25MinSharingCostMultiKernelPKfS0_PS0_S1_PxiPfPS2_iiS3_Pi_param_3];
	ld.param.u64 	%rd70, [_Z25MinSharingCostMultiKernelPKfS0_PS0_S1_PxiPfPS2_iiS3_Pi_param_4];
	ld.param.u32 	%r46, [_Z25MinSharingCostMultiKernelPKfS0_PS0_S1_PxiPfPS2_iiS3_Pi_param_5];
	ld.param.u64 	%rd71, [_Z25MinSharingCostMultiKernelPKfS0_PS0_S1_PxiPfPS2_iiS3_Pi_param_6];
	ld.param.u64 	%rd72, [_Z25MinSharingCostMultiKernelPKfS0_PS0_S1_PxiPfPS2_iiS3_Pi_param_7];
	ld.param.u32 	%r47, [_Z25MinSharingCostMultiKernelPKfS0_PS0_S1_PxiPfPS2_iiS3_Pi_param_8];
	ld.param.u64 	%rd73, [_Z25MinSharingCostMultiKernelPKfS0_PS0_S1_PxiPfPS2_iiS3_Pi_param_10];
	ld.param.u64 	%rd74, [_Z25MinSharingCostMultiKernelPKfS0_PS0_S1_PxiPfPS2_iiS3_Pi_param_11];
	cvta.to.global.u64 	%rd1, %rd68;
	cvta.to.global.u64 	%rd2, %rd67;
	cvta.to.global.u64 	%rd3, %rd72;
	cvta.to.global.u64 	%rd4, %rd69;
	cvta.to.global.u64 	%rd5, %rd71;
	cvta.to.global.u64 	%rd6, %rd70;
	cvta.to.global.u64 	%rd7, %rd73;
	cvta.to.global.u64 	%rd8, %rd74;
	mov.b32 	%r49, -1;
	st.global.u32 	[%rd8], %r49;
	mov.b32 	%r50, 1343554297;
	st.global.u32 	[%rd7], %r50;
	mov.u32 	%r51, %ctaid.x;
	mov.u32 	%r1, %ntid.x;
	mov.u32 	%r52, %tid.x;
	mad.lo.s32 	%r97, %r51, %r1, %r52;
	setp.ge.s32 	%p1, %r97, %r46;
	@%p1 bra 	$L__BB3_127;
	ld.param.u32 	%r79, [_Z25MinSharingCostMultiKernelPKfS0_PS0_S1_PxiPfPS2_iiS3_Pi_param_9];
	cvt.s64.s32 	%rd9, %r47;
	setp.lt.s32 	%p2, %r79, 2;
	mov.u32 	%r53, %nctaid.x;
	mul.lo.s32 	%r3, %r1, %r53;
	@%p2 bra 	$L__BB3_84;
	setp.lt.s32 	%p31, %r47, 1;
	@%p31 bra 	$L__BB3_69;
	and.b32  	%r4, %r47, 3;
	and.b32  	%r5, %r47, 2147483644;
$L__BB3_4:
	mul.wide.s32 	%rd146, %r97, 8;
	add.s64 	%rd147, %rd6, %rd146;
	ld.global.u64 	%rd10, [%rd147];
	setp.lt.s64 	%p48, %rd10, 0;
	@%p48 bra 	$L__BB3_67;
	ld.param.u64 	%rd220, [_Z25MinSharingCostMultiKernelPKfS0_PS0_S1_PxiPfPS2_iiS3_Pi_param_2];
	setp.lt.u32 	%p49, %r47, 4;
	shl.b64 	%rd148, %rd10, 2;
	add.s64 	%rd149, %rd5, %rd148;
	ld.global.f32 	%f1, [%rd149];
	cvta.to.global.u64 	%rd150, %rd220;
	ld.global.u64 	%rd11, [%rd150];
	ld.global.u64 	%rd12, [%rd4];
	mov.f32 	%f244, 0f00000000;
	mov.b32 	%r84, 0;
	@%p49 bra 	$L__BB3_20;
	and.b32  	%r71, %r47, 2147483644;
	neg.s32 	%r83, %r71;
	add.s64 	%rd225, %rd2, 8;
	add.s64 	%rd224, %rd1, 8;
	mul.lo.s64 	%rd151, %rd9, %rd10;
	shl.b64 	%rd152, %rd151, 2;
	add.s64 	%rd153, %rd11, %rd152;
	add.s64 	%rd223, %rd153, 8;
	add.s64 	%rd154, %rd12, %rd152;
	add.s64 	%rd222, %rd154, 8;
	mov.f32 	%f244, 0f00000000;
$L__BB3_7:
	ld.global.f32 	%f3, [%rd225+-8];
	setp.le.f32 	%p50, %f3, 0f00000000;
	@%p50 bra 	$L__BB3_10;
	ld.f32 	%f4, [%rd223+-8];
	setp.le.f32 	%p51, %f4, 0f00000000;
	@%p51 bra 	$L__BB3_10;
	add.f32 	%f168, %f3, %f4;
	ld.global.f32 	%f169, [%rd224+-8];
	ld.f32 	%f170, [%rd222+-8];
	sub.f32 	%f171, %f169, %f170;
	mul.f32 	%f172, %f171, %f171;
	fma.rn.f32 	%f244, %f168, %f172, %f244;
$L__BB3_10:
	ld.global.f32 	%f7, [%rd225+-4];
	setp.le.f32 	%p52, %f7, 0f00000000;
	@%p52 bra 	$L__BB3_13;
	ld.f32 	%f8, [%rd223+-4];
	setp.le.f32 	%p53, %f8, 0f00000000;
	@%p53 bra 	$L__BB3_13;
	add.f32 	%f173, %f7, %f8;
	ld.global.f32 	%f174, [%rd224+-4];
	ld.f32 	%f175, [%rd222+-4];
	sub.f32 	%f176, %f174, %f175;
	mul.f32 	%f177, %f176, %f176;
	fma.rn.f32 	%f244, %f173, %f177, %f244;
$L__BB3_13:
	ld.global.f32 	%f11, [%rd225];
	setp.le.f32 	%p54, %f11, 0f00000000;
	@%p54 bra 	$L__BB3_16;
	ld.f32 	%f12, [%rd223];
	setp.le.f32 	%p55, %f12, 0f00000000;
	@%p55 bra 	$L__BB3_16;
	add.f32 	%f178, %f11, %f12;
	ld.global.f32 	%f179, [%rd224];
	ld.f32 	%f180, [%rd222];
	sub.f32 	%f181, %f179, %f180;
	mul.f32 	%f182, %f181, %f181;
	fma.rn.f32 	%f244, %f178, %f182, %f244;
$L__BB3_16:
	ld.global.f32 	%f15, [%rd225+4];
	setp.le.f32 	%p56, %f15, 0f00000000;
	@%p56 bra 	$L__BB3_19;
	ld.f32 	%f16, [%rd223+4];
	setp.le.f32 	%p57, %f16, 0f00000000;
	@%p57 bra 	$L__BB3_19;
	add.f32 	%f183, %f15, %f16;
	ld.global.f32 	%f184, [%rd224+4];
	ld.f32 	%f185, [%rd222+4];
	sub.f32 	%f186, %f184, %f185;
	mul.f32 	%f187, %f186, %f186;
	fma.rn.f32 	%f244, %f183, %f187, %f244;
$L__BB3_19:
	add.s32 	%r83, %r83, 4;
	add.s64 	%rd225, %rd225, 16;
	add.s64 	%rd224, %rd224, 16;
	add.s64 	%rd223, %rd223, 16;
	add.s64 	%rd222, %rd222, 16;
	setp.ne.s32 	%p58, %r83, 0;
	mov.u32 	%r84, %r5;
	@%p58 bra 	$L__BB3_7;
$L__BB3_20:
	setp.eq.s32 	%p59, %r4, 0;
	@%p59 bra 	$L__BB3_32;
	cvt.u64.u32 	%rd25, %r84;
	mul.wide.u32 	%rd155, %r84, 4;
	add.s64 	%rd26, %rd2, %rd155;
	ld.global.f32 	%f21, [%rd26];
	setp.le.f32 	%p60, %f21, 0f00000000;
	@%p60 bra 	$L__BB3_24;
	mad.lo.s64 	%rd27, %rd10, %rd9, %rd25;
	shl.b64 	%rd156, %rd27, 2;
	add.s64 	%rd157, %rd11, %rd156;
	ld.f32 	%f22, [%rd157];
	setp.le.f32 	%p61, %f22, 0f00000000;
	@%p61 bra 	$L__BB3_24;
	add.f32 	%f188, %f21, %f22;
	shl.b64 	%rd158, %rd25, 2;
	add.s64 	%rd159, %rd1, %rd158;
	ld.global.f32 	%f189, [%rd159];
	add.s64 	%rd161, %rd12, %rd156;
	ld.f32 	%f190, [%rd161];
	sub.f32 	%f191, %f189, %f190;
	mul.f32 	%f192, %f191, %f191;
	fma.rn.f32 	%f244, %f188, %f192, %f244;
$L__BB3_24:
	setp.eq.s32 	%p62, %r4, 1;
	@%p62 bra 	$L__BB3_32;
	ld.global.f32 	%f25, [%rd26+4];
	setp.le.f32 	%p63, %f25, 0f00000000;
	@%p63 bra 	$L__BB3_28;
	mad.lo.s64 	%rd28, %rd10, %rd9, %rd25;
	shl.b64 	%rd162, %rd28, 2;
	add.s64 	%rd163, %rd11, %rd162;
	ld.f32 	%f26, [%rd163+4];
	setp.le.f32 	%p64, %f26, 0f00000000;
	@%p64 bra 	$L__BB3_28;
	add.f32 	%f193, %f25, %f26;
	shl.b64 	%rd164, %rd25, 2;
	add.s64 	%rd165, %rd1, %rd164;
	ld.global.f32 	%f194, [%rd165+4];
	add.s64 	%rd167, %rd12, %rd162;
	ld.f32 	%f195, [%rd167+4];
	sub.f32 	%f196, %f194, %f195;
	mul.f32 	%f197, %f196, %f196;
	fma.rn.f32 	%f244, %f193, %f197, %f244;
$L__BB3_28:
	setp.eq.s32 	%p65, %r4, 2;
	@%p65 bra 	$L__BB3_32;
	ld.global.f32 	%f29, [%rd26+8];
	setp.le.f32 	%p66, %f29, 0f00000000;
	@%p66 bra 	$L__BB3_32;
	mad.lo.s64 	%rd29, %rd10, %rd9, %rd25;
	shl.b64 	%rd168, %rd29, 2;
	add.s64 	%rd169, %rd11, %rd168;
	ld.f32 	%f30, [%rd169+8];
	setp.le.f32 	%p67, %f30, 0f00000000;
	@%p67 bra 	$L__BB3_32;
	add.f32 	%f198, %f29, %f30;
	mul.wide.u32 	%rd170, %r84, 4;
	add.s64 	%rd171, %rd1, %rd170;
	ld.global.f32 	%f199, [%rd171+8];
	add.s64 	%rd173, %rd12, %rd168;
	ld.f32 	%f200, [%rd173+8];
	sub.f32 	%f201, %f199, %f200;
	mul.f32 	%f202, %f201, %f201;
	fma.rn.f32 	%f244, %f198, %f202, %f244;
$L__BB3_32:
	add.f32 	%f263, %f1, %f244;
	mov.b32 	%r86, 1;
	shl.b64 	%rd177, %rd10, 3;
$L__BB3_33:
	mul.wide.u32 	%rd174, %r86, 8;
	add.s64 	%rd175, %rd3, %rd174;
	ld.global.u64 	%rd176, [%rd175];
	add.s64 	%rd178, %rd176, %rd177;
	ld.u64 	%rd30, [%rd178];
	setp.lt.s64 	%p68, %rd30, 0;
	@%p68 bra 	$L__BB3_62;
	ld.param.u64 	%rd221, [_Z25MinSharingCostMultiKernelPKfS0_PS0_S1_PxiPfPS2_iiS3_Pi_param_2];
	setp.lt.u32 	%p69, %r47, 4;
	cvta.to.global.u64 	%rd179, %rd221;
	add.s64 	%rd181, %rd179, %rd174;
	ld.global.u64 	%rd31, [%rd181];
	mul.lo.s64 	%rd32, %rd30, %rd9;
	add.s64 	%rd182, %rd4, %rd174;
	ld.global.u64 	%rd33, [%rd182];
	mov.f32 	%f255, 0f00000000;
	mov.b32 	%r88, 0;
	@%p69 bra 	$L__BB3_49;
	mov.f32 	%f255, 0f00000000;
	mov.b32 	%r87, 0;
$L__BB3_36:
	cvt.u64.u32 	%rd34, %r87;
	mul.wide.u32 	%rd183, %r87, 4;
	add.s64 	%rd35, %rd2, %rd183;
	ld.global.f32 	%f36, [%rd35];
	setp.le.f32 	%p70, %f36, 0f00000000;
	add.s64 	%rd36, %rd1, %rd183;
	@%p70 bra 	$L__BB3_39;
	add.s64 	%rd37, %rd32, %rd34;
	shl.b64 	%rd184, %rd37, 2;
	add.s64 	%rd185, %rd31, %rd184;
	ld.f32 	%f37, [%rd185];
	setp.le.f32 	%p71, %f37, 0f00000000;
	@%p71 bra 	$L__BB3_39;
	add.f32 	%f206, %f36, %f37;
	ld.global.f32 	%f207, [%rd36];
	add.s64 	%rd187, %rd33, %rd184;
	ld.f32 	%f208, [%rd187];
	sub.f32 	%f209, %f207, %f208;
	mul.f32 	%f210, %f209, %f209;
	fma.rn.f32 	%f255, %f206, %f210, %f255;
$L__BB3_39:
	ld.global.f32 	%f40, [%rd35+4];
	setp.le.f32 	%p72, %f40, 0f00000000;
	@%p72 bra 	$L__BB3_42;
	add.s64 	%rd38, %rd32, %rd34;
	shl.b64 	%rd188, %rd38, 2;
	add.s64 	%rd189, %rd31, %rd188;
	ld.f32 	%f41, [%rd189+4];
	setp.le.f32 	%p73, %f41, 0f00000000;
	@%p73 bra 	$L__BB3_42;
	add.f32 	%f211, %f40, %f41;
	ld.global.f32 	%f212, [%rd36+4];
	add.s64 	%rd191, %rd33, %rd188;
	ld.f32 	%f213, [%rd191+4];
	sub.f32 	%f214, %f212, %f213;
	mul.f32 	%f215, %f214, %f214;
	fma.rn.f32 	%f255, %f211, %f215, %f255;
$L__BB3_42:
	ld.global.f32 	%f44, [%rd35+8];
	setp.le.f32 	%p74, %f44, 0f00000000;
	@%p74 bra 	$L__BB3_45;
	add.s64 	%rd39, %rd32, %rd34;
	shl.b64 	%rd192, %rd39, 2;
	add.s64 	%rd193, %rd31, %rd192;
	ld.f32 	%f45, [%rd193+8];
	setp.le.f32 	%p75, %f45, 0f00000000;
	@%p75 bra 	$L__BB3_45;
	add.f32 	%f216, %f44, %f45;
	ld.global.f32 	%f217, [%rd36+8];
	add.s64 	%rd195, %rd33, %rd192;
	ld.f32 	%f218, [%rd195+8];
	sub.f32 	%f219, %f217, %f218;
	mul.f32 	%f220, %f219, %f219;
	fma.rn.f32 	%f255, %f216, %f220, %f255;
$L__BB3_45:
	ld.global.f32 	%f48, [%rd35+12];
	setp.le.f32 	%p76, %f48, 0f00000000;
	@%p76 bra 	$L__BB3_48;
	add.s64 	%rd40, %rd32, %rd34;
	shl.b64 	%rd196, %rd40, 2;
	add.s64 	%rd197, %rd31, %rd196;
	ld.f32 	%f49, [%rd197+12];
	setp.le.f32 	%p77, %f49, 0f00000000;
	@%p77 bra 	$L__BB3_48;
	add.f32 	%f221, %f48, %f49;
	ld.global.f32 	%f222, [%rd36+12];
	add.s64 	%rd199, %rd33, %rd196;
	ld.f32 	%f223, [%rd199+12];
	sub.f32 	%f224, %f222, %f223;
	mul.f32 	%f225, %f224, %f224;
	fma.rn.f32 	%f255, %f221, %f225, %f255;
$L__BB3_48:
	cvt.u32.u64 	%r75, %rd34;
	add.s32 	%r87, %r75, 4;
	setp.ne.s32 	%p78, %r87, %r5;
	mov.u32 	%r88, %r5;
	@%p78 bra 	$L__BB3_36;
$L__BB3_49:
	setp.eq.s32 	%p79, %r4, 0;
	@%p79 bra 	$L__BB3_61;
	cvt.u64.u32 	%rd41, %r88;
	mul.wide.u32 	%rd200, %r88, 4;
	add.s64 	%rd42, %rd2, %rd200;
	ld.global.f32 	%f54, [%rd42];
	setp.le.f32 	%p80, %f54, 0f00000000;
	@%p80 bra 	$L__BB3_53;
	add.s64 	%rd43, %rd32, %rd41;
	shl.b64 	%rd201, %rd43, 2;
	add.s64 	%rd202, %rd31, %rd201;
	ld.f32 	%f55, [%rd202];
	setp.le.f32 	%p81, %f55, 0f00000000;
	@%p81 bra 	$L__BB3_53;
	add.f32 	%f226, %f54, %f55;
	shl.b64 	%rd203, %rd41, 2;
	add.s64 	%rd204, %rd1, %rd203;
	ld.global.f32 	%f227, [%rd204];
	add.s64 	%rd206, %rd33, %rd201;
	ld.f32 	%f228, [%rd206];
	sub.f32 	%f229, %f227, %f228;
	mul.f32 	%f230, %f229, %f229;
	fma.rn.f32 	%f255, %f226, %f230, %f255;
$L__BB3_53:
	setp.eq.s32 	%p82, %r4, 1;
	@%p82 bra 	$L__BB3_61;
	ld.global.f32 	%f58, [%rd42+4];
	setp.le.f32 	%p83, %f58, 0f00000000;
	@%p83 bra 	$L__BB3_57;
	add.s64 	%rd44, %rd32, %rd41;
	shl.b64 	%rd207, %rd44, 2;
	add.s64 	%rd208, %rd31, %rd207;
	ld.f32 	%f59, [%rd208+4];
	setp.le.f32 	%p84, %f59, 0f00000000;
	@%p84 bra 	$L__BB3_57;
	add.f32 	%f231, %f58, %f59;
	shl.b64 	%rd209, %rd41, 2;
	add.s64 	%rd210, %rd1, %rd209;
	ld.global.f32 	%f232, [%rd210+4];
	add.s64 	%rd212, %rd33, %rd207;
	ld.f32 	%f233, [%rd212+4];
	sub.f32 	%f234, %f232, %f233;
	mul.f32 	%f235, %f234, %f234;
	fma.rn.f32 	%f255, %f231, %f235, %f255;
$L__BB3_57:
	setp.eq.s32 	%p85, %r4, 2;
	@%p85 bra 	$L__BB3_61;
	ld.global.f32 	%f62, [%rd42+8];
	setp.le.f32 	%p86, %f62, 0f00000000;
	@%p86 bra 	$L__BB3_61;
	add.s64 	%rd45, %rd32, %rd41;
	shl.b64 	%rd213, %rd45, 2;
	add.s64 	%rd214, %rd31, %rd213;
	ld.f32 	%f63, [%rd214+8];
	setp.le.f32 	%p87, %f63, 0f00000000;
	@%p87 bra 	$L__BB3_61;
	add.f32 	%f236, %f62, %f63;
	mul.wide.u32 	%rd215, %r88, 4;
	add.s64 	%rd216, %rd1, %rd215;
	ld.global.f32 	%f237, [%rd216+8];
	add.s64 	%rd218, %rd33, %rd213;
	ld.f32 	%f238, [%rd218+8];
	sub.f32 	%f239, %f237, %f238;
	mul.f32 	%f240, %f239, %f239;
	fma.rn.f32 	%f255, %f236, %f240, %f255;
$L__BB3_61:
	add.f32 	%f263, %f263, %f255;
$L__BB3_62:
	ld.param.u32 	%r81, [_Z25MinSharingCostMultiKernelPKfS0_PS0_S1_PxiPfPS2_iiS3_Pi_param_9];
	add.s32 	%r86, %r86, 1;
	setp.ne.s32 	%p88, %r86, %r81;
	@%p88 bra 	$L__BB3_33;
	setp.ltu.f32 	%p89, %f263, 0f00000000;
	@%p89 bra 	$L__BB3_64;
	bra.uni 	$L__BB3_68;
$L__BB3_64:
	mov.b32 	%r77, %f263;
	atom.global.max.u32 	%r85, [%rd7], %r77;
$L__BB3_65:
	mov.b32 	%f241, %r85;
	setp.geu.f32 	%p90, %f263, %f241;
	@%p90 bra 	$L__BB3_67;
	atom.global.exch.b32 	%r78, [%rd8], %r97;
$L__BB3_67:
	add.s32 	%r97, %r97, %r3;
	setp.lt.s32 	%p91, %r97, %r46;
	@%p91 bra 	$L__BB3_4;
	bra.uni 	$L__BB3_127;
$L__BB3_68:
	mov.b32 	%r76, %f263;
	atom.global.min.s32 	%r85, [%rd7], %r76;
	bra.uni 	$L__BB3_65;
$L__BB3_69:
	ld.param.u32 	%r80, [_Z25MinSharingCostMultiKernelPKfS0_PS0_S1_PxiPfPS2_iiS3_Pi_param_9];
	add.s32 	%r63, %r80, -1;
	add.s32 	%r20, %r80, -2;
	and.b32  	%r21, %r63, 3;
	and.b32  	%r22, %r63, -4;
$L__BB3_70:
	mul.wide.s32 	%rd114, %r97, 8;
	add.s64 	%rd115, %rd6, %rd114;
	ld.global.u64 	%rd46, [%rd115];
	setp.lt.s64 	%p32, %rd46, 0;
	@%p32 bra 	$L__BB3_82;
	setp.lt.u32 	%p33, %r20, 3;
	shl.b64 	%rd116, %rd46, 2;
	add.s64 	%rd117, %rd5, %rd116;
	ld.global.f32 	%f153, [%rd117];
	add.f32 	%f267, %f153, 0f00000000;
	mov.b32 	%r91, 1;
	@%p33 bra 	$L__BB3_74;
	mov.b32 	%r90, 1;
	shl.b64 	%rd121, %rd46, 3;
$L__BB3_73:
	mul.wide.u32 	%rd118, %r90, 8;
	add.s64 	%rd119, %rd3, %rd118;
	ld.global.u64 	%rd120, [%rd119];
	add.s64 	%rd122, %rd120, %rd121;
	ld.u64 	%rd123, [%rd122];
	add.f32 	%f154, %f267, 0f00000000;
	setp.lt.s64 	%p34, %rd123, 0;
	selp.f32 	%f155, %f267, %f154, %p34;
	ld.global.u64 	%rd124, [%rd119+8];
	add.s64 	%rd125, %rd124, %rd121;
	ld.u64 	%rd126, [%rd125];
	add.f32 	%f156, %f155, 0f00000000;
	setp.lt.s64 	%p35, %rd126, 0;
	selp.f32 	%f157, %f155, %f156, %p35;
	ld.global.u64 	%rd127, [%rd119+16];
	add.s64 	%rd128, %rd127, %rd121;
	ld.u64 	%rd129, [%rd128];
	add.f32 	%f158, %f157, 0f00000000;
	setp.lt.s64 	%p36, %rd129, 0;
	selp.f32 	%f159, %f157, %f158, %p36;
	ld.global.u64 	%rd130, [%rd119+24];
	add.s64 	%rd131, %rd130, %rd121;
	ld.u64 	%rd132, [%rd131];
	add.f32 	%f160, %f159, 0f00000000;
	setp.lt.s64 	%p37, %rd132, 0;
	selp.f32 	%f267, %f159, %f160, %p37;
	add.s32 	%r91, %r90, 4;
	add.s32 	%r66, %r90, 3;
	setp.ne.s32 	%p38, %r66, %r22;
	mov.u32 	%r90, %r91;
	@%p38 bra 	$L__BB3_73;
$L__BB3_74:
	setp.eq.s32 	%p39, %r21, 0;
	@%p39 bra 	$L__BB3_78;
	setp.eq.s32 	%p40, %r21, 1;
	mul.wide.u32 	%rd133, %r91, 8;
	add.s64 	%rd47, %rd3, %rd133;
	ld.global.u64 	%rd134, [%rd47];
	shl.b64 	%rd135, %rd46, 3;
	add.s64 	%rd136, %rd134, %rd135;
	ld.u64 	%rd137, [%rd136];
	add.f32 	%f161, %f267, 0f00000000;
	setp.lt.s64 	%p41, %rd137, 0;
	selp.f32 	%f267, %f267, %f161, %p41;
	@%p40 bra 	$L__BB3_78;
	setp.eq.s32 	%p42, %r21, 2;
	ld.global.u64 	%rd138, [%rd47+8];
	add.s64 	%rd140, %rd138, %rd135;
	ld.u64 	%rd141, [%rd140];
	add.f32 	%f162, %f267, 0f00000000;
	setp.lt.s64 	%p43, %rd141, 0;
	selp.f32 	%f267, %f267, %f162, %p43;
	@%p42 bra 	$L__BB3_78;
	ld.global.u64 	%rd142, [%rd47+16];
	add.s64 	%rd144, %rd142, %rd135;
	ld.u64 	%rd145, [%rd144];
	add.f32 	%f163, %f267, 0f00000000;
	setp.lt.s64 	%p44, %rd145, 0;
	selp.f32 	%f267, %f267, %f163, %p44;
$L__BB3_78:
	setp.ltu.f32 	%p45, %f267, 0f00000000;
	@%p45 bra 	$L__BB3_79;
	bra.uni 	$L__BB3_83;
$L__BB3_79:
	mov.b32 	%r68, %f267;
	atom.global.max.u32 	%r92, [%rd7], %r68;
$L__BB3_80:
	mov.b32 	%f164, %r92;
	setp.geu.f32 	%p46, %f267, %f164;
	@%p46 bra 	$L__BB3_82;
	atom.global.exch.b32 	%r69, [%rd8], %r97;
$L__BB3_82:
	add.s32 	%r97, %r97, %r3;
	setp.lt.s32 	%p47, %r97, %r46;
	@%p47 bra 	$L__BB3_70;
	bra.uni 	$L__BB3_127;
$L__BB3_83:
	mov.b32 	%r67, %f267;
	atom.global.min.s32 	%r92, [%rd7], %r67;
	bra.uni 	$L__BB3_80;
$L__BB3_84:
	setp.gt.s32 	%p3, %r47, 0;
	@%p3 bra 	$L__BB3_85;
	bra.uni 	$L__BB3_120;
$L__BB3_85:
	and.b32  	%r31, %r47, 3;
	and.b32  	%r32, %r47, 2147483644;
$L__BB3_86:
	mul.wide.s32 	%rd79, %r97, 8;
	add.s64 	%rd80, %rd6, %rd79;
	ld.global.u64 	%rd48, [%rd80];
	setp.lt.s64 	%p8, %rd48, 0;
	@%p8 bra 	$L__BB3_119;
	ld.param.u64 	%rd219, [_Z25MinSharingCostMultiKernelPKfS0_PS0_S1_PxiPfPS2_iiS3_Pi_param_2];
	setp.lt.u32 	%p9, %r47, 4;
	shl.b64 	%rd81, %rd48, 2;
	add.s64 	%rd82, %rd5, %rd81;
	ld.global.f32 	%f77, [%rd82];
	cvta.to.global.u64 	%rd83, %rd219;
	ld.global.u64 	%rd49, [%rd83];
	mul.lo.s64 	%rd50, %rd48, %rd9;
	ld.global.u64 	%rd51, [%rd4];
	mov.f32 	%f270, 0f00000000;
	mov.b32 	%r95, 0;
	@%p9 bra 	$L__BB3_102;
	mov.f32 	%f270, 0f00000000;
	mov.b32 	%r94, 0;
$L__BB3_89:
	cvt.u64.u32 	%rd52, %r94;
	mul.wide.u32 	%rd84, %r94, 4;
	add.s64 	%rd53, %rd2, %rd84;
	ld.global.f32 	%f79, [%rd53];
	setp.le.f32 	%p10, %f79, 0f00000000;
	add.s64 	%rd54, %rd1, %rd84;
	@%p10 bra 	$L__BB3_92;
	add.s64 	%rd55, %rd50, %rd52;
	shl.b64 	%rd85, %rd55, 2;
	add.s64 	%rd86, %rd49, %rd85;
	ld.f32 	%f80, [%rd86];
	setp.le.f32 	%p11, %f80, 0f00000000;
	@%p11 bra 	$L__BB3_92;
	add.f32 	%f116, %f79, %f80;
	ld.global.f32 	%f117, [%rd54];
	add.s64 	%rd88, %rd51, %rd85;
	ld.f32 	%f118, [%rd88];
	sub.f32 	%f119, %f117, %f118;
	mul.f32 	%f120, %f119, %f119;
	fma.rn.f32 	%f270, %f116, %f120, %f270;
$L__BB3_92:
	ld.global.f32 	%f83, [%rd53+4];
	setp.le.f32 	%p12, %f83, 0f00000000;
	@%p12 bra 	$L__BB3_95;
	add.s64 	%rd56, %rd50, %rd52;
	shl.b64 	%rd89, %rd56, 2;
	add.s64 	%rd90, %rd49, %rd89;
	ld.f32 	%f84, [%rd90+4];
	setp.le.f32 	%p13, %f84, 0f00000000;
	@%p13 bra 	$L__BB3_95;
	add.f32 	%f121, %f83, %f84;
	ld.global.f32 	%f122, [%rd54+4];
	add.s64 	%rd92, %rd51, %rd89;
	ld.f32 	%f123, [%rd92+4];
	sub.f32 	%f124, %f122, %f123;
	mul.f32 	%f125, %f124, %f124;
	fma.rn.f32 	%f270, %f121, %f125, %f270;
$L__BB3_95:
	ld.global.f32 	%f87, [%rd53+8];
	setp.le.f32 	%p14, %f87, 0f00000000;
	@%p14 bra 	$L__BB3_98;
	add.s64 	%rd57, %rd50, %rd52;
	shl.b64 	%rd93, %rd57, 2;
	add.s64 	%rd94, %rd49, %rd93;
	ld.f32 	%f88, [%rd94+8];
	setp.le.f32 	%p15, %f88, 0f00000000;
	@%p15 bra 	$L__BB3_98;
	add.f32 	%f126, %f87, %f88;
	ld.global.f32 	%f127, [%rd54+8];
	add.s64 	%rd96, %rd51, %rd93;
	ld.f32 	%f128, [%rd96+8];
	sub.f32 	%f129, %f127, %f128;
	mul.f32 	%f130, %f129, %f129;
	fma.rn.f32 	%f270, %f126, %f130, %f270;
$L__BB3_98:
	ld.global.f32 	%f91, [%rd53+12];
	setp.le.f32 	%p16, %f91, 0f00000000;
	@%p16 bra 	$L__BB3_101;
	add.s64 	%rd58, %rd50, %rd52;
	shl.b64 	%rd97, %rd58, 2;
	add.s64 	%rd98, %rd49, %rd97;
	ld.f32 	%f92, [%rd98+12];
	setp.le.f32 	%p17, %f92, 0f00000000;
	@%p17 bra 	$L__BB3_101;
	add.f32 	%f131, %f91, %f92;
	ld.global.f32 	%f132, [%rd54+12];
	add.s64 	%rd100, %rd51, %rd97;
	ld.f32 	%f133, [%rd100+12];
	sub.f32 	%f134, %f132, %f133;
	mul.f32 	%f135, %f134, %f134;
	fma.rn.f32 	%f270, %f131, %f135, %f270;
$L__BB3_101:
	cvt.u32.u64 	%r59, %rd52;
	add.s32 	%r94, %r59, 4;
	setp.ne.s32 	%p18, %r94, %r32;
	mov.u32 	%r95, %r32;
	@%p18 bra 	$L__BB3_89;
$L__BB3_102:
	setp.eq.s32 	%p19, %r31, 0;
	@%p19 bra 	$L__BB3_114;
	cvt.u64.u32 	%rd59, %r95;
	mul.wide.u32 	%rd101, %r95, 4;
	add.s64 	%rd60, %rd2, %rd101;
	ld.global.f32 	%f97, [%rd60];
	setp.le.f32 	%p20, %f97, 0f00000000;
	add.s64 	%rd61, %rd1, %rd101;
	@%p20 bra 	$L__BB3_106;
	add.s64 	%rd62, %rd50, %rd59;
	shl.b64 	%rd102, %rd62, 2;
	add.s64 	%rd103, %rd49, %rd102;
	ld.f32 	%f98, [%rd103];
	setp.le.f32 	%p21, %f98, 0f00000000;
	@%p21 bra 	$L__BB3_106;
	add.f32 	%f136, %f97, %f98;
	ld.global.f32 	%f137, [%rd61];
	add.s64 	%rd105, %rd51, %rd102;
	ld.f32 	%f138, [%rd105];
	sub.f32 	%f139, %f137, %f138;
	mul.f32 	%f140, %f139, %f139;
	fma.rn.f32 	%f270, %f136, %f140, %f270;
$L__BB3_106:
	setp.eq.s32 	%p22, %r31, 1;
	@%p22 bra 	$L__BB3_114;
	ld.global.f32 	%f101, [%rd60+4];
	setp.le.f32 	%p23, %f101, 0f00000000;
	@%p23 bra 	$L__BB3_110;
	add.s64 	%rd63, %rd50, %rd59;
	shl.b64 	%rd106, %rd63, 2;
	add.s64 	%rd107, %rd49, %rd106;
	ld.f32 	%f102, [%rd107+4];
	setp.le.f32 	%p24, %f102, 0f00000000;
	@%p24 bra 	$L__BB3_110;
	add.f32 	%f141, %f101, %f102;
	ld.global.f32 	%f142, [%rd61+4];
	add.s64 	%rd109, %rd51, %rd106;
	ld.f32 	%f143, [%rd109+4];
	sub.f32 	%f144, %f142, %f143;
	mul.f32 	%f145, %f144, %f144;
	fma.rn.f32 	%f270, %f141, %f145, %f270;
$L__BB3_110:
	setp.eq.s32 	%p25, %r31, 2;
	@%p25 bra 	$L__BB3_114;
	ld.global.f32 	%f105, [%rd60+8];
	setp.le.f32 	%p26, %f105, 0f00000000;
	@%p26 bra 	$L__BB3_114;
	add.s64 	%rd64, %rd50, %rd59;
	shl.b64 	%rd110, %rd64, 2;
	add.s64 	%rd111, %rd49, %rd110;
	ld.f32 	%f106, [%rd111+8];
	setp.le.f32 	%p27, %f106, 0f00000000;
	@%p27 bra 	$L__BB3_114;
	add.f32 	%f146, %f105, %f106;
	ld.global.f32 	%f147, [%rd61+8];
	add.s64 	%rd113, %rd51, %rd110;
	ld.f32 	%f148, [%rd113+8];
	sub.f32 	%f149, %f147, %f148;
	mul.f32 	%f150, %f149, %f149;
	fma.rn.f32 	%f270, %f146, %f150, %f270;
$L__BB3_114:
	add.f32 	%f109, %f77, %f270;
	setp.ltu.f32 	%p28, %f109, 0f00000000;
	@%p28 bra 	$L__BB3_116;
	mov.b32 	%r60, %f109;
	atom.global.min.s32 	%r96, [%rd7], %r60;
	bra.uni 	$L__BB3_117;
$L__BB3_116:
	mov.b32 	%r61, %f109;
	atom.global.max.u32 	%r96, [%rd7], %r61;
$L__BB3_117:
	mov.b32 	%f151, %r96;
	setp.geu.f32 	%p29, %f109, %f151;
	@%p29 bra 	$L__BB3_119;
	atom.global.exch.b32 	%r62, [%rd8], %r97;
$L__BB3_119:
	add.s32 	%r97, %r97, %r3;
	setp.lt.s32 	%p30, %r97, %r46;
	@%p30 bra 	$L__BB3_86;
	bra.uni 	$L__BB3_127;
$L__BB3_120:
	mul.wide.s32 	%rd75, %r97, 8;
	add.s64 	%rd76, %rd6, %rd75;
	ld.global.u64 	%rd65, [%rd76];
	setp.lt.s64 	%p4, %rd65, 0;
	@%p4 bra 	$L__BB3_126;
	shl.b64 	%rd77, %rd65, 2;
	add.s64 	%rd78, %rd5, %rd77;
	ld.global.f32 	%f110, [%rd78];
	add.f32 	%f111, %f110, 0f00000000;
	setp.ltu.f32 	%p5, %f110, 0f00000000;
	@%p5 bra 	$L__BB3_123;
	mov.b32 	%r54, %f111;
	atom.global.min.s32 	%r98, [%rd7], %r54;
	bra.uni 	$L__BB3_124;
$L__BB3_123:
	mov.b32 	%r55, %f111;
	atom.global.max.u32 	%r98, [%rd7], %r55;
$L__BB3_124:
	mov.b32 	%f112, %r98;
	setp.geu.f32 	%p6, %f110, %f112;
	@%p6 bra 	$L__BB3_126;
	atom.global.exch.b32 	%r56, [%rd8], %r97;
$L__BB3_126:
	add.s32 	%r97, %r97, %r3;
	setp.lt.s32 	%p7, %r97, %r46;
	@%p7 bra 	$L__BB3_120;
$L__BB3_127:
	ret;

}
	// .globl	_Z17BitonicSortKernelPfPxii
.visible .entry _Z17BitonicSortKernelPfPxii(
	.param .u64 .ptr .align 1 _Z17BitonicSortKernelPfPxii_param_0,
	.param .u64 .ptr .align 1 _Z17BitonicSortKernelPfPxii_param_1,
	.param .u32 _Z17BitonicSortKernelPfPxii_param_2,
	.param .u32 _Z17BitonicSortKernelPfPxii_param_3
)
{
	.reg .pred 	%p<5>;
	.reg .b32 	%r<9>;
	.reg .b32 	%f<5>;
	.reg .b64 	%rd<25>;

	ld.param.u64 	%rd7, [_Z17BitonicSortKernelPfPxii_param_0];
	ld.param.u64 	%rd8, [_Z17BitonicSortKernelPfPxii_param_1];
	ld.param.u32 	%r4, [_Z17BitonicSortKernelPfPxii_param_2];
	ld.param.u32 	%r3, [_Z17BitonicSortKernelPfPxii_param_3];
	cvta.to.global.u64 	%rd1, %rd8;
	cvta.to.global.u64 	%rd2, %rd7;
	mov.u32 	%r5, %tid.x;
	mov.u32 	%r6, %ntid.x;
	mov.u32 	%r7, %ctaid.x;
	mad.lo.s32 	%r1, %r6, %r7, %r5;
	xor.b32  	%r2, %r4, %r1;
	setp.le.u32 	%p1, %r2, %r1;
	@%p1 bra 	$L__BB4_6;
	and.b32  	%r8, %r3, %r1;
	setp.ne.s32 	%p2, %r8, 0;
	@%p2 bra 	$L__BB4_4;
	mul.wide.u32 	%rd17, %r1, 4;
	add.s64 	%rd3, %rd2, %rd17;
	ld.global.f32 	%f1, [%rd3];
	mul.wide.u32 	%rd18, %r2, 4;
	add.s64 	%rd4, %rd2, %rd18;
	ld.global.f32 	%f2, [%rd4];
	setp.geu.f32 	%p4, %f1, %f2;
	@%p4 bra 	$L__BB4_6;
	st.global.f32 	[%rd3], %f2;
	st.global.f32 	[%rd4], %f1;
	mul.wide.u32 	%rd19, %r1, 8;
	add.s64 	%rd20, %rd1, %rd19;
	ld.global.u64 	%rd21, [%rd20];
	mul.wide.u32 	%rd22, %r2, 8;
	add.s64 	%rd23, %rd1, %rd22;
	ld.global.u64 	%rd24, [%rd23];
	st.global.u64 	[%rd20], %rd24;
	st.global.u64 	[%rd23], %rd21;
	bra.uni 	$L__BB4_6;
$L__BB4_4:
	mul.wide.u32 	%rd9, %r1, 4;
	add.s64 	%rd5, %rd2, %rd9;
	ld.global.f32 	%f3, [%rd5];
	mul.wide.u32 	%rd10, %r2, 4;
	add.s64 	%rd6, %rd2, %rd10;
	ld.global.f32 	%f4, [%rd6];
	setp.leu.f32 	%p3, %f3, %f4;
	@%p3 bra 	$L__BB4_6;
	st.global.f32 	[%rd5], %f4;
	st.global.f32 	[%rd6], %f3;
	mul.wide.u32 	%rd11, %r1, 8;
	add.s64 	%rd12, %rd1, %rd11;
	ld.global.u64 	%rd13, [%rd12];
	mul.wide.u32 	%rd14, %r2, 8;
	add.s64 	%rd15, %rd1, %rd14;
	ld.global.u64 	%rd16, [%rd15];
	st.global.u64 	[%rd12], %rd16;
	st.global.u64 	[%rd15], %rd13;
$L__BB4_6:
	ret;

}
	// .globl	_Z19PageFisherSumKernelPKfPxiiPf
.visible .entry _Z19PageFisherSumKernelPKfPxiiPf(
	.param .u64 .ptr .align 1 _Z19PageFisherSumKernelPKfPxiiPf_param_0,
	.param .u64 .ptr .align 1 _Z19PageFisherSumKernelPKfPxiiPf_param_1,
	.param .u32 _Z19PageFisherSumKernelPKfPxiiPf_param_2,
	.param .u32 _Z19PageFisherSumKernelPKfPxiiPf_param_3,
	.param .u64 .ptr .align 1 _Z19PageFisherSumKernelPKfPxiiPf_param_4
)
{
	.reg .pred 	%p<12>;
	.reg .b32 	%r<34>;
	.reg .b32 	%f<41>;
	.reg .b64 	%rd<82>;

	ld.param.u64 	%rd11, [_Z19PageFisherSumKernelPKfPxiiPf_param_0];
	ld.param.u64 	%rd10, [_Z19PageFisherSumKernelPKfPxiiPf_param_1];
	ld.param.u32 	%r21, [_Z19PageFisherSumKernelPKfPxiiPf_param_2];
	ld.param.u32 	%r22, [_Z19PageFisherSumKernelPKfPxiiPf_param_3];
	ld.param.u64 	%rd12, [_Z19PageFisherSumKernelPKfPxiiPf_param_4];
	cvta.to.global.u64 	%rd1, %rd11;
	cvta.to.global.u64 	%rd2, %rd12;
	mov.u32 	%r23, %ctaid.x;
	mov.u32 	%r1, %ntid.x;
	mov.u32 	%r24, %tid.x;
	mad.lo.s32 	%r28, %r23, %r1, %r24;
	setp.ge.s32 	%p1, %r28, %r21;
	@%p1 bra 	$L__BB5_16;
	setp.gt.s32 	%p2, %r22, 0;
	cvt.u64.u32 	%rd3, %r22;
	mov.u32 	%r25, %nctaid.x;
	mul.lo.s32 	%r3, %r1, %r25;
	@%p2 bra 	$L__BB5_2;
	bra.uni 	$L__BB5_15;
$L__BB5_2:
	and.b32  	%r4, %r22, 7;
	add.s32 	%r5, %r4, -1;
	and.b32  	%r6, %r22, 3;
	and.b32  	%r7, %r22, 2147483640;
	and.b32  	%r8, %r22, 1;
	neg.s32 	%r9, %r7;
	add.s64 	%rd4, %rd1, 28;
	cvta.to.global.u64 	%rd5, %rd10;
$L__BB5_3:
	setp.lt.u32 	%p4, %r22, 8;
	mul.wide.s32 	%rd15, %r28, 4;
	add.s64 	%rd6, %rd2, %rd15;
	mov.b32 	%r31, 0;
	st.global.u32 	[%rd6], %r31;
	mul.wide.s32 	%rd16, %r28, 8;
	add.s64 	%rd7, %rd5, %rd16;
	mov.f32 	%f38, 0f00000000;
	@%p4 bra 	$L__BB5_6;
	mov.f32 	%f38, 0f00000000;
	mov.b64 	%rd81, 0;
	mov.u32 	%r29, %r9;
$L__BB5_5:
	.pragma "nounroll";
	ld.global.u64 	%rd18, [%rd7];
	mad.lo.s64 	%rd19, %rd18, %rd3, %rd81;
	shl.b64 	%rd20, %rd19, 2;
	add.s64 	%rd21, %rd4, %rd20;
	ld.global.f32 	%f10, [%rd21+-28];
	add.f32 	%f11, %f10, %f38;
	st.global.f32 	[%rd6], %f11;
	ld.global.u64 	%rd22, [%rd7];
	mad.lo.s64 	%rd23, %rd22, %rd3, %rd81;
	shl.b64 	%rd24, %rd23, 2;
	add.s64 	%rd25, %rd4, %rd24;
	ld.global.f32 	%f12, [%rd25+-24];
	add.f32 	%f13, %f12, %f11;
	st.global.f32 	[%rd6], %f13;
	ld.global.u64 	%rd26, [%rd7];
	mad.lo.s64 	%rd27, %rd26, %rd3, %rd81;
	shl.b64 	%rd28, %rd27, 2;
	add.s64 	%rd29, %rd4, %rd28;
	ld.global.f32 	%f14, [%rd29+-20];
	add.f32 	%f15, %f14, %f13;
	st.global.f32 	[%rd6], %f15;
	ld.global.u64 	%rd30, [%rd7];
	mad.lo.s64 	%rd31, %rd30, %rd3, %rd81;
	shl.b64 	%rd32, %rd31, 2;
	add.s64 	%rd33, %rd4, %rd32;
	ld.global.f32 	%f16, [%rd33+-16];
	add.f32 	%f17, %f16, %f15;
	st.global.f32 	[%rd6], %f17;
	ld.global.u64 	%rd34, [%rd7];
	mad.lo.s64 	%rd35, %rd34, %rd3, %rd81;
	shl.b64 	%rd36, %rd35, 2;
	add.s64 	%rd37, %rd4, %rd36;
	ld.global.f32 	%f18, [%rd37+-12];
	add.f32 	%f19, %f18, %f17;
	st.global.f32 	[%rd6], %f19;
	ld.global.u64 	%rd38, [%rd7];
	mad.lo.s64 	%rd39, %rd38, %rd3, %rd81;
	shl.b64 	%rd40, %rd39, 2;
	add.s64 	%rd41, %rd4, %rd40;
	ld.global.f32 	%f20, [%rd41+-8];
	add.f32 	%f21, %f20, %f19;
	st.global.f32 	[%rd6], %f21;
	ld.global.u64 	%rd42, [%rd7];
	mad.lo.s64 	%rd43, %rd42, %rd3, %rd81;
	shl.b64 	%rd44, %rd43, 2;
	add.s64 	%rd45, %rd4, %rd44;
	ld.global.f32 	%f22, [%rd45+-4];
	add.f32 	%f23, %f22, %f21;
	st.global.f32 	[%rd6], %f23;
	ld.global.u64 	%rd46, [%rd7];
	mad.lo.s64 	%rd47, %rd46, %rd3, %rd81;
	shl.b64 	%rd48, %rd47, 2;
	add.s64 	%rd49, %rd4, %rd48;
	ld.global.f32 	%f24, [%rd49];
	add.f32 	%f38, %f24, %f23;
	st.global.f32 	[%rd6], %f38;
	add.s32 	%r29, %r29, 8;
	add.s64 	%rd81, %rd81, 8;
	setp.ne.s32 	%p5, %r29, 0;
	mov.u32 	%r31, %r7;
	@%p5 bra 	$L__BB5_5;
$L__BB5_6:
	setp.eq.s32 	%p6, %r4, 0;
	@%p6 bra 	$L__BB5_14;
	setp.lt.u32 	%p7, %r5, 3;
	@%p7 bra 	$L__BB5_9;
	ld.global.u64 	%rd50, [%rd7];
	cvt.u64.u32 	%rd51, %r31;
	mad.lo.s64 	%rd52, %rd50, %rd3, %rd51;
	shl.b64 	%rd53, %rd52, 2;
	add.s64 	%rd54, %rd1, %rd53;
	ld.global.f32 	%f25, [%rd54];
	add.f32 	%f26, %f25, %f38;
	st.global.f32 	[%rd6], %f26;
	ld.global.u64 	%rd55, [%rd7];
	mad.lo.s64 	%rd56, %rd55, %rd3, %rd51;
	shl.b64 	%rd57, %rd56, 2;
	add.s64 	%rd58, %rd1, %rd57;
	ld.global.f32 	%f27, [%rd58+4];
	add.f32 	%f28, %f27, %f26;
	st.global.f32 	[%rd6], %f28;
	ld.global.u64 	%rd59, [%rd7];
	mad.lo.s64 	%rd60, %rd59, %rd3, %rd51;
	shl.b64 	%rd61, %rd60, 2;
	add.s64 	%rd62, %rd1, %rd61;
	ld.global.f32 	%f29, [%rd62+8];
	add.f32 	%f30, %f29, %f28;
	st.global.f32 	[%rd6], %f30;
	ld.global.u64 	%rd63, [%rd7];
	mad.lo.s64 	%rd64, %rd63, %rd3, %rd51;
	shl.b64 	%rd65, %rd64, 2;
	add.s64 	%rd66, %rd1, %rd65;
	ld.global.f32 	%f31, [%rd66+12];
	add.f32 	%f38, %f31, %f30;
	st.global.f32 	[%rd6], %f38;
	add.s32 	%r31, %r31, 4;
$L__BB5_9:
	setp.eq.s32 	%p8, %r6, 0;
	@%p8 bra 	$L__BB5_14;
	setp.eq.s32 	%p9, %r6, 1;
	@%p9 bra 	$L__BB5_12;
	ld.global.u64 	%rd67, [%rd7];
	cvt.u64.u32 	%rd68, %r31;
	mad.lo.s64 	%rd69, %rd67, %rd3, %rd68;
	shl.b64 	%rd70, %rd69, 2;
	add.s64 	%rd71, %rd1, %rd70;
	ld.global.f32 	%f32, [%rd71];
	add.f32 	%f33, %f32, %f38;
	st.global.f32 	[%rd6], %f33;
	ld.global.u64 	%rd72, [%rd7];
	mad.lo.s64 	%rd73, %rd72, %rd3, %rd68;
	shl.b64 	%rd74, %rd73, 2;
	add.s64 	%rd75, %rd1, %rd74;
	ld.global.f32 	%f34, [%rd75+4];
	add.f32 	%f38, %f34, %f33;
	st.global.f32 	[%rd6], %f38;
	add.s32 	%r31, %r31, 2;
$L__BB5_12:
	setp.eq.s32 	%p10, %r8, 0;
	@%p10 bra 	$L__BB5_14;
	ld.global.u64 	%rd76, [%rd7];
	cvt.u64.u32 	%rd77, %r31;
	mad.lo.s64 	%rd78, %rd76, %rd3, %rd77;
	shl.b64 	%rd79, %rd78, 2;
	add.s64 	%rd80, %rd1, %rd79;
	ld.global.f32 	%f35, [%rd80];
	add.f32 	%f36, %f35, %f38;
	st.global.f32 	[%rd6], %f36;
$L__BB5_14:
	add.s32 	%r28, %r28, %r3;
	setp.lt.s32 	%p11, %r28, %r21;
	@%p11 bra 	$L__BB5_3;
	bra.uni 	$L__BB5_16;
$L__BB5_15:
	mul.wide.s32 	%rd13, %r28, 4;
	add.s64 	%rd14, %rd2, %rd13;
	mov.b32 	%r26, 0;
	st.global.u32 	[%rd14], %r26;
	add.s32 	%r28, %r28, %r3;
	setp.lt.s32 	%p3, %r28, %r21;
	@%p3 bra 	$L__BB5_15;
$L__BB5_16:
	ret;

}
	// .globl	_Z14FloatSetKernelPffi
.visible .entry _Z14FloatSetKernelPffi(
	.param .u64 .ptr .align 1 _Z14FloatSetKernelPffi_param_0,
	.param .f32 _Z14FloatSetKernelPffi_param_1,
	.param .u32 _Z14FloatSetKernelPffi_param_2
)
{
	.reg .pred 	%p<3>;
	.reg .b32 	%r<11>;
	.reg .b32 	%f<2>;
	.reg .b64 	%rd<5>;

	ld.param.u64 	%rd2, [_Z14FloatSetKernelPffi_param_0];
	ld.param.f32 	%f1, [_Z14FloatSetKernelPffi_param_1];
	ld.param.u32 	%r6, [_Z14FloatSetKernelPffi_param_2];
	mov.u32 	%r7, %ctaid.x;
	mov.u32 	%r1, %ntid.x;
	mov.u32 	%r8, %tid.x;
	mad.lo.s32 	%r10, %r7, %r1, %r8;
	setp.ge.s32 	%p1, %r10, %r6;
	@%p1 bra 	$L__BB6_3;
	mov.u32 	%r9, %nctaid.x;
	mul.lo.s32 	%r3, %r1, %r9;
	cvta.to.global.u64 	%rd1, %rd2;
$L__BB6_2:
	mul.wide.s32 	%rd3, %r10, 4;
	add.s64 	%rd4, %rd1, %rd3;
	st.global.f32 	[%rd4], %f1;
	add.s32 	%r10, %r10, %r3;
	setp.lt.s32 	%p2, %r10, %r6;
	@%p2 bra 	$L__BB6_2;
$L__BB6_3:
	ret;

}
	// .globl	_Z18HarmonicMeanKernelPPKfiiPf
.visible .entry _Z18HarmonicMeanKernelPPKfiiPf(
	.param .u64 .ptr .align 1 _Z18HarmonicMeanKernelPPKfiiPf_param_0,
	.param .u32 _Z18HarmonicMeanKernelPPKfiiPf_param_1,
	.param .u32 _Z18HarmonicMeanKernelPPKfiiPf_param_2,
	.param .u64 .ptr .align 1 _Z18HarmonicMeanKernelPPKfiiPf_param_3
)
{
	.reg .pred 	%p<27>;
	.reg .b32 	%r<93>;
	.reg .b32 	%f<98>;
	.reg .b64 	%rd<60>;

	ld.param.u64 	%rd9, [_Z18HarmonicMeanKernelPPKfiiPf_param_0];
	ld.param.u32 	%r56, [_Z18HarmonicMeanKernelPPKfiiPf_param_1];
	ld.param.u32 	%r57, [_Z18HarmonicMeanKernelPPKfiiPf_param_2];
	ld.param.u64 	%rd8, [_Z18HarmonicMeanKernelPPKfiiPf_param_3];
	cvta.to.global.u64 	%rd1, %rd9;
	mov.u32 	%r58, %ctaid.x;
	mov.u32 	%r1, %ntid.x;
	mov.u32 	%r59, %tid.x;
	mad.lo.s32 	%r66, %r58, %r1, %r59;
	setp.ge.s32 	%p1, %r66, %r57;
	@%p1 bra 	$L__BB7_46;
	setp.lt.s32 	%p2, %r56, 1;
	@%p2 bra 	$L__BB7_46;
	and.b32  	%r3, %r56, 7;
	add.s32 	%r4, %r3, -1;
	and.b32  	%r5, %r56, 3;
	and.b32  	%r6, %r56, 2147483640;
	and.b32  	%r7, %r56, 1;
	neg.s32 	%r8, %r6;
	add.s64 	%rd2, %rd1, 32;
	cvta.to.global.u64 	%rd3, %rd8;
	mov.u32 	%r60, %nctaid.x;
	mul.lo.s32 	%r9, %r1, %r60;
$L__BB7_3:
	setp.lt.u32 	%p3, %r56, 8;
	mov.f32 	%f77, 0f00000000;
	mov.b32 	%r85, 0;
	mov.u32 	%r69, %r85;
	@%p3 bra 	$L__BB7_22;
	mov.b32 	%r69, 0;
	mov.f32 	%f77, 0f00000000;
	mul.wide.s32 	%rd11, %r66, 4;
	mov.u64 	%rd59, %rd2;
	mov.u32 	%r67, %r8;
$L__BB7_5:
	.pragma "nounroll";
	ld.global.u64 	%rd10, [%rd59+-32];
	add.s64 	%rd12, %rd10, %rd11;
	ld.f32 	%f2, [%rd12];
	setp.leu.f32 	%p4, %f2, 0f00000000;
	@%p4 bra 	$L__BB7_7;
	rcp.rn.f32 	%f56, %f2;
	add.f32 	%f77, %f77, %f56;
	add.s32 	%r69, %r69, 1;
$L__BB7_7:
	ld.global.u64 	%rd13, [%rd59+-24];
	add.s64 	%rd15, %rd13, %rd11;
	ld.f32 	%f5, [%rd15];
	setp.leu.f32 	%p5, %f5, 0f00000000;
	@%p5 bra 	$L__BB7_9;
	rcp.rn.f32 	%f57, %f5;
	add.f32 	%f77, %f77, %f57;
	add.s32 	%r69, %r69, 1;
$L__BB7_9:
	ld.global.u64 	%rd16, [%rd59+-16];
	add.s64 	%rd18, %rd16, %rd11;
	ld.f32 	%f8, [%rd18];
	setp.leu.f32 	%p6, %f8, 0f00000000;
	@%p6 bra 	$L__BB7_11;
	rcp.rn.f32 	%f58, %f8;
	add.f32 	%f77, %f77, %f58;
	add.s32 	%r69, %r69, 1;
$L__BB7_11:
	ld.global.u64 	%rd19, [%rd59+-8];
	add.s64 	%rd21, %rd19, %rd11;
	ld.f32 	%f11, [%rd21];
	setp.leu.f32 	%p7, %f11, 0f00000000;
	@%p7 bra 	$L__BB7_13;
	rcp.rn.f32 	%f59, %f11;
	add.f32 	%f77, %f77, %f59;
	add.s32 	%r69, %r69, 1;
$L__BB7_13:
	ld.global.u64 	%rd22, [%rd59];
	add.s64 	%rd24, %rd22, %rd11;
	ld.f32 	%f14, [%rd24];
	setp.leu.f32 	%p8, %f14, 0f00000000;
	@%p8 bra 	$L__BB7_15;
	rcp.rn.f32 	%f60, %f14;
	add.f32 	%f77, %f77, %f60;
	add.s32 	%r69, %r69, 1;
$L__BB7_15:
	ld.global.u64 	%rd25, [%rd59+8];
	add.s64 	%rd27, %rd25, %rd11;
	ld.f32 	%f17, [%rd27];
	setp.leu.f32 	%p9, %f17, 0f00000000;
	@%p9 bra 	$L__BB7_17;
	rcp.rn.f32 	%f61, %f17;
	add.f32 	%f77, %f77, %f61;
	add.s32 	%r69, %r69, 1;
$L__BB7_17:
	ld.global.u64 	%rd28, [%rd59+16];
	add.s64 	%rd30, %rd28, %rd11;
	ld.f32 	%f20, [%rd30];
	setp.leu.f32 	%p10, %f20, 0f00000000;
	@%p10 bra 	$L__BB7_19;
	rcp.rn.f32 	%f62, %f20;
	add.f32 	%f77, %f77, %f62;
	add.s32 	%r69, %r69, 1;
$L__BB7_19:
	ld.global.u64 	%rd31, [%rd59+24];
	add.s64 	%rd33, %rd31, %rd11;
	ld.f32 	%f23, [%rd33];
	setp.leu.f32 	%p11, %f23, 0f00000000;
	@%p11 bra 	$L__BB7_21;
	rcp.rn.f32 	%f63, %f23;
	add.f32 	%f77, %f77, %f63;
	add.s32 	%r69, %r69, 1;
$L__BB7_21:
	add.s32 	%r67, %r67, 8;
	add.s64 	%rd59, %rd59, 64;
	setp.ne.s32 	%p12, %r67, 0;
	mov.u32 	%r85, %r6;
	@%p12 bra 	$L__BB7_5;
$L__BB7_22:
	setp.eq.s32 	%p13, %r3, 0;
	@%p13 bra 	$L__BB7_43;
	setp.lt.u32 	%p14, %r4, 3;
	@%p14 bra 	$L__BB7_33;
	mul.wide.u32 	%rd34, %r85, 8;
	add.s64 	%rd6, %rd1, %rd34;
	ld.global.u64 	%rd35, [%rd6];
	mul.wide.s32 	%rd36, %r66, 4;
	add.s64 	%rd37, %rd35, %rd36;
	ld.f32 	%f28, [%rd37];
	setp.leu.f32 	%p15, %f28, 0f00000000;
	@%p15 bra 	$L__BB7_26;
	rcp.rn.f32 	%f65, %f28;
	add.f32 	%f77, %f77, %f65;
	add.s32 	%r69, %r69, 1;
$L__BB7_26:
	ld.global.u64 	%rd38, [%rd6+8];
	add.s64 	%rd40, %rd38, %rd36;
	ld.f32 	%f31, [%rd40];
	setp.leu.f32 	%p16, %f31, 0f00000000;
	@%p16 bra 	$L__BB7_28;
	rcp.rn.f32 	%f66, %f31;
	add.f32 	%f77, %f77, %f66;
	add.s32 	%r69, %r69, 1;
$L__BB7_28:
	ld.global.u64 	%rd41, [%rd6+16];
	add.s64 	%rd43, %rd41, %rd36;
	ld.f32 	%f34, [%rd43];
	setp.leu.f32 	%p17, %f34, 0f00000000;
	@%p17 bra 	$L__BB7_30;
	rcp.rn.f32 	%f67, %f34;
	add.f32 	%f77, %f77, %f67;
	add.s32 	%r69, %r69, 1;
$L__BB7_30:
	ld.global.u64 	%rd44, [%rd6+24];
	add.s64 	%rd46, %rd44, %rd36;
	ld.f32 	%f37, [%rd46];
	setp.leu.f32 	%p18, %f37, 0f00000000;
	@%p18 bra 	$L__BB7_32;
	rcp.rn.f32 	%f68, %f37;
	add.f32 	%f77, %f77, %f68;
	add.s32 	%r69, %r69, 1;
$L__BB7_32:
	add.s32 	%r85, %r85, 4;
$L__BB7_33:
	setp.eq.s32 	%p19, %r5, 0;
	@%p19 bra 	$L__BB7_43;
	setp.eq.s32 	%p20, %r5, 1;
	@%p20 bra 	$L__BB7_40;
	mul.wide.u32 	%rd47, %r85, 8;
	add.s64 	%rd7, %rd1, %rd47;
	ld.global.u64 	%rd48, [%rd7];
	mul.wide.s32 	%rd49, %r66, 4;
	add.s64 	%rd50, %rd48, %rd49;
	ld.f32 	%f42, [%rd50];
	setp.leu.f32 	%p21, %f42, 0f00000000;
	@%p21 bra 	$L__BB7_37;
	rcp.rn.f32 	%f70, %f42;
	add.f32 	%f77, %f77, %f70;
	add.s32 	%r69, %r69, 1;
$L__BB7_37:
	ld.global.u64 	%rd51, [%rd7+8];
	add.s64 	%rd53, %rd51, %rd49;
	ld.f32 	%f45, [%rd53];
	setp.leu.f32 	%p22, %f45, 0f00000000;
	@%p22 bra 	$L__BB7_39;
	rcp.rn.f32 	%f71, %f45;
	add.f32 	%f77, %f77, %f71;
	add.s32 	%r69, %r69, 1;
$L__BB7_39:
	add.s32 	%r85, %r85, 2;
$L__BB7_40:
	setp.eq.s32 	%p23, %r7, 0;
	@%p23 bra 	$L__BB7_43;
	mul.wide.u32 	%rd54, %r85, 8;
	add.s64 	%rd55, %rd1, %rd54;
	ld.global.u64 	%rd56, [%rd55];
	mul.wide.s32 	%rd57, %r66, 4;
	add.s64 	%rd58, %rd56, %rd57;
	ld.f32 	%f50, [%rd58];
	setp.leu.f32 	%p24, %f50, 0f00000000;
	@%p24 bra 	$L__BB7_43;
	rcp.rn.f32 	%f72, %f50;
	add.f32 	%f77, %f77, %f72;
	add.s32 	%r69, %r69, 1;
$L__BB7_43:
	setp.leu.f32 	%p25, %f77, 0f00000000;
	@%p25 bra 	$L__BB7_45;
	cvt.rn.f32.s32 	%f73, %r69;
	div.rn.f32 	%f74, %f73, %f77;
	atom.global.add.f32 	%f75, [%rd3], %f74;
$L__BB7_45:
	add.s32 	%r66, %r66, %r9;
	setp.lt.s32 	%p26, %r66, %r57;
	@%p26 bra 	$L__BB7_3;
$L__BB7_46:
	ret;

}


// ===== COMPILED SASS (sm_100) =====

	.target	sm_100

	.elftype	@"ET_EXEC"


//--------------------- .note.nv.tkinfo           --------------------------
	.section	.note.nv.tkinfo,"",@"SHT_NOTE"
	.sectionflags	@"SHF_NOTE_NV_TKINFO"
	.tkinfo
        /*0018*/ 	.word	0x00000002
        /*0030*/ 	.string	""
        /*0030*/ 	.string	"ptxas"
        /*0030*/ 	.string	"Cuda compilation tools, release 13.0, V13.0.88"
        /*0030*/ 	.string	"Build cuda_13.0.r13.0/compiler.36424714_0"
        /*0030*/ 	.string	"-arch sm_100 -m 64 "



//--------------------- .note.nv.cuinfo           --------------------------
	.section	.note.nv.cuinfo,"",@"SHT_NOTE"
	.sectionflags	@"SHF_NOTE_NV_CUINFO"
        /*0018*/ 	.short	0x0002
        /*001a*/ 	.short	0x0064
        /*001c*/ 	.short	0x0082
	.zero		2


//--------------------- .nv.info                  --------------------------
	.section	.nv.info,"",@"SHT_CUDA_INFO"
	.align	4


	//----- nvinfo : EIATTR_REGCOUNT
	.align		4
        /*0000*/ 	.byte	0x04, 0x2f
        /*0002*/ 	.short	(.L_1 - .L_0)
	.align		4
.L_0:
        /*0004*/ 	.word	index@(_Z15GetWeightKernelPfiS_Piiii)
        /*0008*/ 	.word	0x00000016


	//----- nvinfo : EIATTR_FRAME_SIZE
	.align		4
.L_1:
        /*000c*/ 	.byte	0x04, 0x11
        /*000e*/ 	.short	(.L_3 - .L_2)
	.align		4
.L_2:
        /*0010*/ 	.word	index@(_Z15GetWeightKernelPfiS_Piiii)
        /*0014*/ 	.word	0x00000000


	//----- nvinfo : EIATTR_REGCOUNT
	.align		4
.L_3:
        /*0018*/ 	.byte	0x04, 0x2f
        /*001a*/ 	.short	(.L_5 - .L_4)
	.align		4
.L_4:
        /*001c*/ 	.word	index@(_Z17SharingCostKernelPKfS0_S0_S0_iPf)
        /*0020*/ 	.word	0x00000013


	//----- nvinfo : EIATTR_FRAME_SIZE
	.align		4
.L_5:
        /*0024*/ 	.byte	0x04, 0x11
        /*0026*/ 	.short	(.L_7 - .L_6)
	.align		4
.L_6:
        /*0028*/ 	.word	index@(_Z17SharingCostKernelPKfS0_S0_S0_iPf)
        /*002c*/ 	.word	0x00000000


	//----- nvinfo : EIATTR_REGCOUNT
	.align		4
.L_7:
        /*0030*/ 	.byte	0x04, 0x2f
        /*0032*/ 	.short	(.L_9 - .L_8)
	.align		4
.L_8:
        /*0034*/ 	.word	index@(_Z20MinSharingCostKernelPKfS0_S0_S0_PxiiPfPi)
        /*0038*/ 	.word	0x00000019


	//----- nvinfo : EIATTR_FRAME_SIZE
	.align		4
.L_9:
        /*003c*/ 	.byte	0x04, 0x11
        /*003e*/ 	.short	(.L_11 - .L_10)
	.align		4
.L_10:
        /*0040*/ 	.word	index@(_Z20MinSharingCostKernelPKfS0_S0_S0_PxiiPfPi)
        /*0044*/ 	.word	0x00000000


	//----- nvinfo : EIATTR_REGCOUNT
	.align		4
.L_11:
        /*0048*/ 	.byte	0x04, 0x2f
        /*004a*/ 	.short	(.L_13 - .L_12)
	.align		4
.L_12:
        /*004c*/ 	.word	index@(_Z25MinSharingCostMultiKernelPKfS0_PS0_S1_PxiPfPS2_iiS3_Pi)
        /*0050*/ 	.word	0x00000020


	//----- nvinfo : EIATTR_FRAME_SIZE
	.align		4
.L_13:
        /*0054*/ 	.byte	0x04, 0x11
        /*0056*/ 	.short	(.L_15 - .L_14)
	.align		4
.L_14:
        /*0058*/ 	.word	index@(_Z25MinSharingCostMultiKernelPKfS0_PS0_S1_PxiPfPS2_iiS3_Pi)
        /*005c*/ 	.word	0x00000000


	//----- nvinfo : EIATTR_REGCOUNT
	.align		4
.L_15:
        /*0060*/ 	.byte	0x04, 0x2f
        /*0062*/ 	.short	(.L_17 - .L_16)
	.align		4
.L_16:
        /*0064*/ 	.word	index@(_Z17BitonicSortKernelPfPxii)
        /*0068*/ 	.word	0x00000014


	//----- nvinfo : EIATTR_FRAME_SIZE
	.align		4
.L_17:
        /*006c*/ 	.byte	0x04, 0x11
        /*006e*/ 	.short	(.L_19 - .L_18)
	.align		4
.L_18:
        /*0070*/ 	.word	index@(_Z17BitonicSortKernelPfPxii)
        /*0074*/ 	.word	0x00000000


	//----- nvinfo : EIATTR_REGCOUNT
	.align		4
.L_19:
        /*0078*/ 	.byte	0x04, 0x2f
        /*007a*/ 	.short	(.L_21 - .L_20)
	.align		4
.L_20:
        /*007c*/ 	.word	index@(_Z19PageFisherSumKernelPKfPxiiPf)
        /*0080*/ 	.word	0x0000001a


	//----- nvinfo : EIATTR_FRAME_SIZE
	.align		4
.L_21:
        /*0084*/ 	.byte	0x04, 0x11
        /*0086*/ 	.short	(.L_23 - .L_22)
	.align		4
.L_22:
        /*0088*/ 	.word	index@(_Z19PageFisherSumKernelPKfPxiiPf)
        /*008c*/ 	.word	0x00000000


	//----- nvinfo : EIATTR_REGCOUNT
	.align		4
.L_23:
        /*0090*/ 	.byte	0x04, 0x2f
        /*0092*/ 	.short	(.L_25 - .L_24)
	.align		4
.L_24:
        /*0094*/ 	.word	index@(_Z14FloatSetKernelPffi)
        /*0098*/ 	.word	0x0000000c


	//----- nvinfo : EIATTR_FRAME_SIZE
	.align		4
.L_25:
        /*009c*/ 	.byte	0x04, 0x11
        /*009e*/ 	.short	(.L_27 - .L_26)
	.align		4
.L_26:
        /*00a0*/ 	.word	index@(_Z14FloatSetKernelPffi)
        /*00a4*/ 	.word	0x00000000


	//----- nvinfo : EIATTR_REGCOUNT
	.align		4
.L_27:
        /*00a8*/ 	.byte	0x04, 0x2f
        /*00aa*/ 	.short	(.L_29 - .L_28)
	.align		4
.L_28:
        /*00ac*/ 	.word	index@(_Z18HarmonicMeanKernelPPKfiiPf)
        /*00b0*/ 	.word	0x00000019


	//----- nvinfo : EIATTR_FRAME_SIZE
	.align		4
.L_29:
        /*00b4*/ 	.byte	0x04, 0x11
        /*00b6*/ 	.short	(.L_31 - .L_30)
	.align		4
.L_30:
        /*00b8*/ 	.word	index@($__internal_1_$__cuda_sm3x_div_rn_noftz_f32_slowpath)
        /*00bc*/ 	.word	0x00000000


	//----- nvinfo : EIATTR_FRAME_SIZE
	.align		4
.L_31:
        /*00c0*/ 	.byte	0x04, 0x11
        /*00c2*/ 	.short	(.L_33 - .L_32)
	.align		4
.L_32:
        /*00c4*/ 	.word	index@($__internal_0_$__cuda_sm20_rcp_rn_f32_slowpath)
        /*00c8*/ 	.word	0x00000000


	//----- nvinfo : EIATTR_FRAME_SIZE
	.align		4
.L_33:
        /*00cc*/ 	.byte	0x04, 0x11
        /*00ce*/ 	.short	(.L_35 - .L_34)
	.align		4
.L_34:
        /*00d0*/ 	.word	index@(_Z18HarmonicMeanKernelPPKfiiPf)
        /*00d4*/ 	.word	0x00000000


	//----- nvinfo : EIATTR_MIN_STACK_SIZE
	.align		4
.L_35:
        /*00d8*/ 	.byte	0x04, 0x12
        /*00da*/ 	.short	(.L_37 - .L_36)
	.align		4
.L_36:
        /*00dc*/ 	.word	index@(_Z18HarmonicMeanKernelPPKfiiPf)
        /*00e0*/ 	.word	0x00000000


	//----- nvinfo : EIATTR_MIN_STACK_SIZE
	.align		4
.L_37:
        /*00e4*/ 	.byte	0x04, 0x12
        /*00e6*/ 	.short	(.L_39 - .L_38)
	.align		4
.L_38:
        /*00e8*/ 	.word	index@(_Z14FloatSetKernelPffi)
        /*00ec*/ 	.word	0x00000000


	//----- nvinfo : EIATTR_MIN_STACK_SIZE
	.align		4
.L_39:
        /*00f0*/ 	.byte	0x04, 0x12
        /*00f2*/ 	.short	(.L_41 - .L_40)
	.align		4
.L_40:
        /*00f4*/ 	.word	index@(_Z19PageFisherSumKernelPKfPxiiPf)
        /*00f8*/ 	.word	0x00000000


	//----- nvinfo : EIATTR_MIN_STACK_SIZE
	.align		4
.L_41:
        /*00fc*/ 	.byte	0x04, 0x12
        /*00fe*/ 	.short	(.L_43 - .L_42)
	.align		4
.L_42:
        /*0100*/ 	.word	index@(_Z17BitonicSortKernelPfPxii)
        /*0104*/ 	.word	0x00000000


	//----- nvinfo : EIATTR_MIN_STACK_SIZE
	.align		4
.L_43:
        /*0108*/ 	.byte	0x04, 0x12
        /*010a*/ 	.short	(.L_45 - .L_44)
	.align		4
.L_44:
        /*010c*/ 	.word	index@(_Z25MinSharingCostMultiKernelPKfS0_PS0_S1_PxiPfPS2_iiS3_Pi)
        /*0110*/ 	.word	0x00000000


	//----- nvinfo : EIATTR_MIN_STACK_SIZE
	.align		4
.L_45:
        /*0114*/ 	.byte	0x04, 0x12
        /*0116*/ 	.short	(.L_47 - .L_46)
	.align		4
.L_46:
        /*0118*/ 	.word	index@(_Z20MinSharingCostKernelPKfS0_S0_S0_PxiiPfPi)
        /*011c*/ 	.word	0x00000000


	//----- nvinfo : EIATTR_MIN_STACK_SIZE
	.align		4
.L_47:
        /*0120*/ 	.byte	0x04, 0x12
        /*0122*/ 	.short	(.L_49 - .L_48)
	.align		4
.L_48:
        /*0124*/ 	.word	index@(_Z17SharingCostKernelPKfS0_S0_S0_iPf)
        /*0128*/ 	.word	0x00000000


	//----- nvinfo : EIATTR_MIN_STACK_SIZE
	.align		4
.L_49:
        /*012c*/ 	.byte	0x04, 0x12
        /*012e*/ 	.short	(.L_51 - .L_50)
	.align		4
.L_50:
        /*0130*/ 	.word	index@(_Z15GetWeightKernelPfiS_Piiii)
        /*0134*/ 	.word	0x00000000
.L_51:


//--------------------- .nv.compat                --------------------------
	.section	.nv.compat,"",@"SHT_CUDA_COMPAT_INFO"
	.align	4
        /*0000*/ 	.byte	0x02, 0x09, 0x00, 0x00, 0x02, 0x02, 0x01, 0x00, 0x02, 0x05, 0x05, 0x00, 0x03, 0x07, 0x01, 0x01
        /*0010*/ 	.byte	0x02, 0x03, 0x00, 0x00, 0x02, 0x06, 0x01, 0x00, 0x04, 0x0b, 0x08, 0x00, 0x01, 0x00, 0x00, 0x00
        /*0020*/ 	.byte	0x00, 0x00, 0x00, 0x00


//--------------------- .nv.info._Z18HarmonicMeanKernelPPKfiiPf --------------------------
	.section	.nv.info._Z18HarmonicMeanKernelPPKfiiPf,"",@"SHT_CUDA_INFO"
	.sectionflags	@""
	.align	4


	//----- nvinfo : EIATTR_CUDA_API_VERSION
	.align		4
        /*0000*/ 	.byte	0x04, 0x37
        /*0002*/ 	.short	(.L_53 - .L_52)
.L_52:
        /*0004*/ 	.word	0x00000082


	//----- nvinfo : EIATTR_KPARAM_INFO
	.align		4
.L_53:
        /*0008*/ 	.byte	0x04, 0x17
        /*000a*/ 	.short	(.L_55 - .L_54)
.L_54:
        /*000c*/ 	.word	0x00000000
        /*0010*/ 	.short	0x0003
        /*0012*/ 	.short	0x0010
        /*0014*/ 	.byte	0x00, 0xf5, 0x21, 0x00


	//----- nvinfo : EIATTR_KPARAM_INFO
	.align		4
.L_55:
        /*0018*/ 	.byte	0x04, 0x17
        /*001a*/ 	.short	(.L_57 - .L_56)
.L_56:
        /*001c*/ 	.word	0x00000000
        /*0020*/ 	.short	0x0002
        /*0022*/ 	.short	0x000c
        /*0024*/ 	.byte	0x00, 0xf0, 0x11, 0x00


	//----- nvinfo : EIATTR_KPARAM_INFO
	.align		4
.L_57:
        /*0028*/ 	.byte	0x04, 0x17
        /*002a*/ 	.short	(.L_59 - .L_58)
.L_58:
        /*002c*/ 	.word	0x00000000
        /*0030*/ 	.short	0x0001
        /*0032*/ 	.short	0x0008
        /*0034*/ 	.byte	0x00, 0xf0, 0x11, 0x00


	//----- nvinfo : EIATTR_KPARAM_INFO
	.align		4
.L_59:
        /*0038*/ 	.byte	0x04, 0x17
        /*003a*/ 	.short	(.L_61 - .L_60)
.L_60:
        /*003c*/ 	.word	0x00000000
        /*0040*/ 	.short	0x0000
        /*0042*/ 	.short	0x0000
        /*0044*/ 	.byte	0x00, 0xf5, 0x21, 0x00


	//----- nvinfo : EIATTR_SPARSE_MMA_MASK
	.align		4
.L_61:
        /*0048*/ 	.byte	0x03, 0x50
        /*004a*/ 	.short	0x0000


	//----- nvinfo : EIATTR_MAXREG_COUNT
	.align		4
        /*004c*/ 	.byte	0x03, 0x1b
        /*004e*/ 	.short	0x00ff


	//----- nvinfo : EIATTR_MERCURY_ISA_VERSION
	.align		4
        /*0050*/ 	.byte	0x03, 0x5f
        /*0052*/ 	.short	0x0101


	//----- nvinfo : EIATTR_VRC_CTA_INIT_COUNT
	.align		4
        /*0054*/ 	.byte	0x02, 0x4a
	.zero		1
	.zero		1


	//----- nvinfo : EIATTR_EXIT_INSTR_OFFSETS
	.align		4
        /*0058*/ 	.byte	0x04, 0x1c
        /*005a*/ 	.short	(.L_63 - .L_62)


	//   ....[0]....
.L_62:
        /*005c*/ 	.word	0x00000070


	//   ....[1]....
        /*0060*/ 	.word	0x000000a0


	//   ....[2]....
        /*0064*/ 	.word	0x00001ac0


	//----- nvinfo : EIATTR_CRS_STACK_SIZE
	.align		4
.L_63:
        /*0068*/ 	.byte	0x04, 0x1e
        /*006a*/ 	.short	(.L_65 - .L_64)
.L_64:
        /*006c*/ 	.word	0x00000000


	//----- nvinfo : EIATTR_CBANK_PARAM_SIZE
	.align		4
.L_65:
        /*0070*/ 	.byte	0x03, 0x19
        /*0072*/ 	.short	0x0018


	//----- nvinfo : EIATTR_PARAM_CBANK
	.align		4
        /*0074*/ 	.byte	0x04, 0x0a
        /*0076*/ 	.short	(.L_67 - .L_66)
	.align		4
.L_66:
        /*0078*/ 	.word	index@(.nv.constant0._Z18HarmonicMeanKernelPPKfiiPf)
        /*007c*/ 	.short	0x0380
        /*007e*/ 	.short	0x0018


	//----- nvinfo : EIATTR_SW_WAR
	.align		4
.L_67:
        /*0080*/ 	.byte	0x04, 0x36
        /*0082*/ 	.short	(.L_69 - .L_68)
.L_68:
        /*0084*/ 	.word	0x00000008
.L_69:


//--------------------- .nv.info._Z14FloatSetKernelPffi --------------------------
	.section	.nv.info._Z14FloatSetKernelPffi,"",@"SHT_CUDA_INFO"
	.sectionflags	@""
	.align	4


	//----- nvinfo : EIATTR_CUDA_API_VERSION
	.align		4
        /*0000*/ 	.byte	0x04, 0x37
        /*0002*/ 	.short	(.L_71 - .L_70)
.L_70:
        /*0004*/ 	.word	0x00000082


	//----- nvinfo : EIATTR_KPARAM_INFO
	.align		4
.L_71:
        /*0008*/ 	.byte	0x04, 0x17
        /*000a*/ 	.short	(.L_73 - .L_72)
.L_72:
        /*000c*/ 	.word	0x00000000
        /*0010*/ 	.short	0x0002
        /*0012*/ 	.short	0x000c
        /*0014*/ 	.byte	0x00, 0xf0, 0x11, 0x00


	//----- nvinfo : EIATTR_KPARAM_INFO
	.align		4
.L_73:
        /*0018*/ 	.byte	0x04, 0x17
        /*001a*/ 	.short	(.L_75 - .L_74)
.L_74:
        /*001c*/ 	.word	0x00000000
        /*0020*/ 	.short	0x0001
        /*0022*/ 	.short	0x0008
        /*0024*/ 	.byte	0x00, 0xf0, 0x11, 0x00


	//----- nvinfo : EIATTR_KPARAM_INFO
	.align		4
.L_75:
        /*0028*/ 	.byte	0x04, 0x17
        /*002a*/ 	.short	(.L_77 - .L_76)
.L_76:
        /*002c*/ 	.word	0x00000000
        /*0030*/ 	.short	0x0000
        /*0032*/ 	.short	0x0000
        /*0034*/ 	.byte	0x00, 0xf5, 0x21, 0x00


	//----- nvinfo : EIATTR_SPARSE_MMA_MASK
	.align		4
.L_77:
        /*0038*/ 	.byte	0x03, 0x50
        /*003a*/ 	.short	0x0000


	//----- nvinfo : EIATTR_MAXREG_COUNT
	.align		4
        /*003c*/ 	.byte	0x03, 0x1b
        /*003e*/ 	.short	0x00ff


	//----- nvinfo : EIATTR_MERCURY_ISA_VERSION
	.align		4
        /*0040*/ 	.byte	0x03, 0x5f
        /*0042*/ 	.short	0x0101


	//----- nvinfo : EIATTR_VRC_CTA_INIT_COUNT
	.align		4
        /*0044*/ 	.byte	0x02, 0x4a
	.zero		1
	.zero		1


	//----- nvinfo : EIATTR_EXIT_INSTR_OFFSETS
	.align		4
        /*0048*/ 	.byte	0x04, 0x1c
        /*004a*/ 	.short	(.L_79 - .L_78)


	//   ....[0]....
.L_78:
        /*004c*/ 	.word	0x00000070


	//   ....[1]....
        /*0050*/ 	.word	0x00000120


	//----- nvinfo : EIATTR_CRS_STACK_SIZE
	.align		4
.L_79:
        /*0054*/ 	.byte	0x04, 0x1e
        /*0056*/ 	.short	(.L_81 - .L_80)
.L_80:
        /*0058*/ 	.word	0x00000000


	//----- nvinfo : EIATTR_CBANK_PARAM_SIZE
	.align		4
.L_81:
        /*005c*/ 	.byte	0x03, 0x19
        /*005e*/ 	.short	0x0010


	//----- nvinfo : EIATTR_PARAM_CBANK
	.align		4
        /*0060*/ 	.byte	0x04, 0x0a
        /*0062*/ 	.short	(.L_83 - .L_82)
	.align		4
.L_82:
        /*0064*/ 	.word	index@(.nv.constant0._Z14FloatSetKernelPffi)
        /*0068*/ 	.short	0x0380
        /*006a*/ 	.short	0x0010


	//----- nvinfo : EIATTR_SW_WAR
	.align		4
.L_83:
        /*006c*/ 	.byte	0x04, 0x36
        /*006e*/ 	.short	(.L_85 - .L_84)
.L_84:
        /*0070*/ 	.word	0x00000008
.L_85:


//--------------------- .nv.info._Z19PageFisherSumKernelPKfPxiiPf --------------------------
	.section	.nv.info._Z19PageFisherSumKernelPKfPxiiPf,"",@"SHT_CUDA_INFO"
	.sectionflags	@""
	.align	4


	//----- nvinfo : EIATTR_CUDA_API_VERSION
	.align		4
        /*0000*/ 	.byte	0x04, 0x37
        /*0002*/ 	.short	(.L_87 - .L_86)
.L_86:
        /*0004*/ 	.word	0x00000082


	//----- nvinfo : EIATTR_KPARAM_INFO
	.align		4
.L_87:
        /*0008*/ 	.byte	0x04, 0x17
        /*000a*/ 	.short	(.L_89 - .L_88)
.L_88:
        /*000c*/ 	.word	0x00000000
        /*0010*/ 	.short	0x0004
        /*0012*/ 	.short	0x0018
        /*0014*/ 	.byte	0x00, 0xf5, 0x21, 0x00


	//----- nvinfo : EIATTR_KPARAM_INFO
	.align		4
.L_89:
        /*0018*/ 	.byte	0x04, 0x17
        /*001a*/ 	.short	(.L_91 - .L_90)
.L_90:
        /*001c*/ 	.word	0x00000000
        /*0020*/ 	.short	0x0003
        /*0022*/ 	.short	0x0014
        /*0024*/ 	.byte	0x00, 0xf0, 0x11, 0x00


	//----- nvinfo : EIATTR_KPARAM_INFO
	.align		4
.L_91:
        /*0028*/ 	.byte	0x04, 0x17
        /*002a*/ 	.short	(.L_93 - .L_92)
.L_92:
        /*002c*/ 	.word	0x00000000
        /*0030*/ 	.short	0x0002
        /*0032*/ 	.short	0x0010
        /*0034*/ 	.byte	0x00, 0xf0, 0x11, 0x00


	//----- nvinfo : EIATTR_KPARAM_INFO
	.align		4
.L_93:
        /*0038*/ 	.byte	0x04, 0x17
        /*003a*/ 	.short	(.L_95 - .L_94)
.L_94:
        /*003c*/ 	.word	0x00000000
        /*0040*/ 	.short	0x0001
        /*0042*/ 	.short	0x0008
        /*0044*/ 	.byte	0x00, 0xf5, 0x21, 0x00


	//----- nvinfo : EIATTR_KPARAM_INFO
	.align		4
.L_95:
        /*0048*/ 	.byte	0x04, 0x17
        /*004a*/ 	.short	(.L_97 - .L_96)
.L_96:
        /*004c*/ 	.word	0x00000000
        /*0050*/ 	.short	0x0000
        /*0052*/ 	.short	0x0000
        /*0054*/ 	.byte	0x00, 0xf5, 0x21, 0x00


	//----- nvinfo : EIATTR_SPARSE_MMA_MASK
	.align		4
.L_97:
        /*0058*/ 	.byte	0x03, 0x50
        /*005a*/ 	.short	0x0000


	//----- nvinfo : EIATTR_MAXREG_COUNT
	.align		4
        /*005c*/ 	.byte	0x03, 0x1b
        /*005e*/ 	.short	0x00ff


	//----- nvinfo : EIATTR_MERCURY_ISA_VERSION
	.align		4
        /*0060*/ 	.byte	0x03, 0x5f
        /*0062*/ 	.short	0x0101


	//----- nvinfo : EIATTR_VRC_CTA_INIT_COUNT
	.align		4
        /*0064*/ 	.byte	0x02, 0x4a
	.zero		1
	.zero		1


	//----- nvinfo : EIATTR_EXIT_INSTR_OFFSETS
	.align		4
        /*0068*/ 	.byte	0x04, 0x1c
        /*006a*/ 	.short	(.L_99 - .L_98)


	//   ....[0]....
.L_98:
        /*006c*/ 	.word	0x00000070


	//   ....[1]....
        /*0070*/ 	.word	0x00000140


	//   ....[2]....
        /*0074*/ 	.word	0x00000cf0


	//----- nvinfo : EIATTR_CRS_STACK_SIZE
	.align		4
.L_99:
        /*0078*/ 	.byte	0x04, 0x1e
        /*007a*/ 	.short	(.L_101 - .L_100)
.L_100:
        /*007c*/ 	.word	0x00000000


	//----- nvinfo : EIATTR_CBANK_PARAM_SIZE
	.align		4
.L_101:
        /*0080*/ 	.byte	0x03, 0x19
        /*0082*/ 	.short	0x0020


	//----- nvinfo : EIATTR_PARAM_CBANK
	.align		4
        /*0084*/ 	.byte	0x04, 0x0a
        /*0086*/ 	.short	(.L_103 - .L_102)
	.align		4
.L_102:
        /*0088*/ 	.word	index@(.nv.constant0._Z19PageFisherSumKernelPKfPxiiPf)
        /*008c*/ 	.short	0x0380
        /*008e*/ 	.short	0x0020


	//----- nvinfo : EIATTR_SW_WAR
	.align		4
.L_103:
        /*0090*/ 	.byte	0x04, 0x36
        /*0092*/ 	.short	(.L_105 - .L_104)
.L_104:
        /*0094*/ 	.word	0x00000008
.L_105:


//--------------------- .nv.info._Z17BitonicSortKernelPfPxii --------------------------
	.section	.nv.info._Z17BitonicSortKernelPfPxii,"",@"SHT_CUDA_INFO"
	.sectionflags	@""
	.align	4


	//----- nvinfo : EIATTR_CUDA_API_VERSION
	.align		4
        /*0000*/ 	.byte	0x04, 0x37
        /*0002*/ 	.short	(.L_107 - .L_106)
.L_106:
        /*0004*/ 	.word	0x00000082


	//----- nvinfo : EIATTR_KPARAM_INFO
	.align		4
.L_107:
        /*0008*/ 	.byte	0x04, 0x17
        /*000a*/ 	.short	(.L_109 - .L_108)
.L_108:
        /*000c*/ 	.word	0x00000000
        /*0010*/ 	.short	0x0003
        /*0012*/ 	.short	0x0014
        /*0014*/ 	.byte	0x00, 0xf0, 0x11, 0x00


	//----- nvinfo : EIATTR_KPARAM_INFO
	.align		4
.L_109:
        /*0018*/ 	.byte	0x04, 0x17
        /*001a*/ 	.short	(.L_111 - .L_110)
.L_110:
        /*001c*/ 	.word	0x00000000
        /*0020*/ 	.short	0x0002
        /*0022*/ 	.short	0x0010
        /*0024*/ 	.byte	0x00, 0xf0, 0x11, 0x00


	//----- nvinfo : EIATTR_KPARAM_INFO
	.align		4
.L_111:
        /*0028*/ 	.byte	0x04, 0x17
        /*002a*/ 	.short	(.L_113 - .L_112)
.L_112:
        /*002c*/ 	.word	0x00000000
        /*0030*/ 	.short	0x0001
        /*0032*/ 	.short	0x0008
        /*0034*/ 	.byte	0x00, 0xf5, 0x21, 0x00


	//----- nvinfo : EIATTR_KPARAM_INFO
	.align		4
.L_113:
        /*0038*/ 	.byte	0x04, 0x17
        /*003a*/ 	.short	(.L_115 - .L_114)
.L_114:
        /*003c*/ 	.word	0x00000000
        /*0040*/ 	.short	0x0000
        /*0042*/ 	.short	0x0000
        /*0044*/ 	.byte	0x00, 0xf5, 0x21, 0x00


	//----- nvinfo : EIATTR_SPARSE_MMA_MASK
	.align		4
.L_115:
        /*0048*/ 	.byte	0x03, 0x50
        /*004a*/ 	.short	0x0000


	//----- nvinfo : EIATTR_MAXREG_COUNT
	.align		4
        /*004c*/ 	.byte	0x03, 0x1b
        /*004e*/ 	.short	0x00ff


	//----- nvinfo : EIATTR_MERCURY_ISA_VERSION
	.align		4
        /*0050*/ 	.byte	0x03, 0x5f
        /*0052*/ 	.short	0x0101


	//----- nvinfo : EIATTR_VRC_CTA_INIT_COUNT
	.align		4
        /*0054*/ 	.byte	0x02, 0x4a
	.zero		1
	.zero		1


	//----- nvinfo : EIATTR_EXIT_INSTR_OFFSETS
	.align		4
        /*0058*/ 	.byte	0x04, 0x1c
        /*005a*/ 	.short	(.L_117 - .L_116)


	//   ....[0]....
.L_116:
        /*005c*/ 	.word	0x00000080


	//   ....[1]....
        /*0060*/ 	.word	0x00000130


	//   ....[2]....
        /*0064*/ 	.word	0x000001d0


	//   ....[3]....
        /*0068*/ 	.word	0x00000240


	//   ....[4]....
        /*006c*/ 	.word	0x000002e0


	//----- nvinfo : EIATTR_CRS_STACK_SIZE
	.align		4
.L_117:
        /*0070*/ 	.byte	0x04, 0x1e
        /*0072*/ 	.short	(.L_119 - .L_118)
.L_118:
        /*0074*/ 	.word	0x00000000


	//----- nvinfo : EIATTR_CBANK_PARAM_SIZE
	.align		4
.L_119:
        /*0078*/ 	.byte	0x03, 0x19
        /*007a*/ 	.short	0x0018


	//----- nvinfo : EIATTR_PARAM_CBANK
	.align		4
        /*007c*/ 	.byte	0x04, 0x0a
        /*007e*/ 	.short	(.L_121 - .L_120)
	.align		4
.L_120:
        /*0080*/ 	.word	index@(.nv.constant0._Z17BitonicSortKernelPfPxii)
        /*0084*/ 	.short	0x0380
        /*0086*/ 	.short	0x0018


	//----- nvinfo : EIATTR_SW_WAR
	.align		4
.L_121:
        /*0088*/ 	.byte	0x04, 0x36
        /*008a*/ 	.short	(.L_123 - .L_122)
.L_122:
        /*008c*/ 	.word	0x00000008
.L_123:


//--------------------- .nv.info._Z25MinSharingCostMultiKernelPKfS0_PS0_S1_PxiPfPS2_iiS3_Pi --------------------------
	.section	.nv.info._Z25MinSharingCostMultiKernelPKfS0_PS0_S1_PxiPfPS2_iiS3_Pi,"",@"SHT_CUDA_INFO"
	.sectionflags	@""
	.align	4


	//----- nvinfo : EIATTR_CUDA_API_VERSION
	.align		4
        /*0000*/ 	.byte	0x04, 0x37
        /*0002*/ 	.short	(.L_125 - .L_124)
.L_124:
        /*0004*/ 	.word	0x00000082


	//----- nvinfo : EIATTR_KPARAM_INFO
	.align		4
.L_125:
        /*0008*/ 	.byte	0x04, 0x17
        /*000a*/ 	.short	(.L_127 - .L_126)
.L_126:
        /*000c*/ 	.word	0x00000000
        /*0010*/ 	.short	0x000b
        /*0012*/ 	.short	0x0050
        /*0014*/ 	.byte	0x00, 0xf5, 0x21, 0x00


	//----- nvinfo : EIATTR_KPARAM_INFO
	.align		4
.L_127:
        /*0018*/ 	.byte	0x04, 0x17
        /*001a*/ 	.short	(.L_129 - .L_128)
.L_128:
        /*001c*/ 	.word	0x00000000
        /*0020*/ 	.short	0x000a
        /*0022*/ 	.short	0x0048
        /*0024*/ 	.byte	0x00, 0xf5, 0x21, 0x00


	//----- nvinfo : EIATTR_KPARAM_INFO
	.align		4
.L_129:
        /*0028*/ 	.byte	0x04, 0x17
        /*002a*/ 	.short	(.L_131 - .L_130)
.L_130:
        /*002c*/ 	.word	0x00000000
        /*0030*/ 	.short	0x0009
        /*0032*/ 	.short	0x0044
        /*0034*/ 	.byte	0x00, 0xf0, 0x11, 0x00


	//----- nvinfo : EIATTR_KPARAM_INFO
	.align		4
.L_131:
        /*0038*/ 	.byte	0x04, 0x17
        /*003a*/ 	.short	(.L_133 - .L_132)
.L_132:
        /*003c*/ 	.word	0x00000000
        /*0040*/ 	.short	0x0008
        /*0042*/ 	.short	0x0040
        /*0044*/ 	.byte	0x00, 0xf0, 0x11, 0x00


	//----- nvinfo : EIATTR_KPARAM_INFO
	.align		4
.L_133:
        /*0048*/ 	.byte	0x04, 0x17
        /*004a*/ 	.short	(.L_135 - .L_134)
.L_134:
        /*004c*/ 	.word	0x00000000
        /*0050*/ 	.short	0x0007
        /*0052*/ 	.short	0x0038
        /*0054*/ 	.byte	0x00, 0xf5, 0x21, 0x00


	//----- nvinfo : EIATTR_KPARAM_INFO
	.align		4
.L_135:
        /*0058*/ 	.byte	0x04, 0x17
        /*005a*/ 	.short	(.L_137 - .L_136)
.L_136:
        /*005c*/ 	.word	0x00000000
        /*0060*/ 	.short	0x0006
        /*0062*/ 	.short	0x0030
        /*0064*/ 	.byte	0x00, 0xf5, 0x21, 0x00


	//----- nvinfo : EIATTR_KPARAM_INFO
	.align		4
.L_137:
        /*0068*/ 	.byte	0x04, 0x17
        /*006a*/ 	.short	(.L_139 - .L_138)
.L_138:
        /*006c*/ 	.word	0x00000000
        /*0070*/ 	.short	0x0005
        /*0072*/ 	.short	0x0028
        /*0074*/ 	.byte	0x00, 0xf0, 0x11, 0x00


	//----- nvinfo : EIATTR_KPARAM_INFO
	.align		4
.L_139:
        /*0078*/ 	.byte	0x04, 0x17
        /*007a*/ 	.short	(.L_141 - .L_140)
.L_140:
        /*007c*/ 	.word	0x00000000
        /*0080*/ 	.short	0x0004
        /*0082*/ 	.short	0x0020
        /*0084*/ 	.byte	0x00, 0xf5, 0x21, 0x00


	//----- nvinfo : EIATTR_KPARAM_INFO
	.align		4
.L_141:
        /*0088*/ 	.byte	0x04, 0x17
        /*008a*/ 	.short	(.L_143 - .L_142)
.L_142:
        /*008c*/ 	.word	0x00000000
        /*0090*/ 	.short	0x0003
        /*0092*/ 	.short	0x0018
        /*0094*/ 	.byte	0x00, 0xf5, 0x21, 0x00


	//----- nvinfo : EIATTR_KPARAM_INFO
	.align		4
.L_143:
        /*0098*/ 	.byte	0x04, 0x17
        /*009a*/ 	.short	(.L_145 - .L_144)
.L_144:
        /*009c*/ 	.word	0x00000000
        /*00a0*/ 	.short	0x0002
        /*00a2*/ 	.short	0x0010
        /*00a4*/ 	.byte	0x00, 0xf5, 0x21, 0x00


	//----- nvinfo : EIATTR_KPARAM_INFO
	.align		4
.L_145:
        /*00a8*/ 	.byte	0x04, 0x17
        /*00aa*/ 	.short	(.L_147 - .L_146)
.L_146:
        /*00ac*/ 	.word	0x00000000
        /*00b0*/ 	.short	0x0001
        /*00b2*/ 	.short	0x0008
        /*00b4*/ 	.byte	0x00, 0xf5, 0x21, 0x00


	//----- nvinfo : EIATTR_KPARAM_INFO
	.align		4
.L_147:
        /*00b8*/ 	.byte	0x04, 0x17
        /*00ba*/ 	.short	(.L_149 - .L_148)
.L_148:
        /*00bc*/ 	.word	0x00000000
        /*00c0*/ 	.short	0x0000
        /*00c2*/ 	.short	0x0000
        /*00c4*/ 	.byte	0x00, 0xf5, 0x21, 0x00


	//----- nvinfo : EIATTR_SPARSE_MMA_MASK
	.align		4
.L_149:
        /*00c8*/ 	.byte	0x03, 0x50
        /*00ca*/ 	.short	0x0000


	//----- nvinfo : EIATTR_MAXREG_COUNT
	.align		4
        /*00cc*/ 	.byte	0x03, 0x1b
        /*00ce*/ 	.short	0x00ff


	//----- nvinfo : EIATTR_MERCURY_ISA_VERSION
	.align		4
        /*00d0*/ 	.byte	0x03, 0x5f
        /*00d2*/ 	.short	0x0101


	//----- nvinfo : EIATTR_VRC_CTA_INIT_COUNT
	.align		4
        /*00d4*/ 	.byte	0x02, 0x4a
	.zero		1
	.zero		1


	//----- nvinfo : EIATTR_EXIT_INSTR_OFFSETS
	.align		4
        /*00d8*/ 	.byte	0x04, 0x1c
        /*00da*/ 	.short	(.L_151 - .L_150)


	//   ....[0]....
.L_150:
        /*00dc*/ 	.word	0x000000e0


	//   ....[1]....
        /*00e0*/ 	.word	0x00001c60


	//   ....[2]....
        /*00e4*/ 	.word	0x00002280


	//   ....[3]....
        /*00e8*/ 	.word	0x00002480


	//   ....[4]....
        /*00ec*/ 	.word	0x000031a0


	//----- nvinfo : EIATTR_CRS_STACK_SIZE
	.align		4
.L_151:
        /*00f0*/ 	.byte	0x04, 0x1e
        /*00f2*/ 	.short	(.L_153 - .L_152)
.L_152:
        /*00f4*/ 	.word	0x00000000


	//----- nvinfo : EIATTR_CBANK_PARAM_SIZE
	.align		4
.L_153:
        /*00f8*/ 	.byte	0x03, 0x19
        /*00fa*/ 	.short	0x0058


	//----- nvinfo : EIATTR_PARAM_CBANK
	.align		4
        /*00fc*/ 	.byte	0x04, 0x0a
        /*00fe*/ 	.short	(.L_155 - .L_154)
	.align		4
.L_154:
        /*0100*/ 	.word	index@(.nv.constant0._Z25MinSharingCostMultiKernelPKfS0_PS0_S1_PxiPfPS2_iiS3_Pi)
        /*0104*/ 	.short	0x0380
        /*0106*/ 	.short	0x0058


	//----- nvinfo : EIATTR_SW_WAR
	.align		4
.L_155:
        /*0108*/ 	.byte	0x04, 0x36
        /*010a*/ 	.short	(.L_157 - .L_156)
.L_156:
        /*010c*/ 	.word	0x00000008
.L_157:


//--------------------- .nv.info._Z20MinSharingCostKernelPKfS0_S0_S0_PxiiPfPi --------------------------
	.section	.nv.info._Z20MinSharingCostKernelPKfS0_S0_S0_PxiiPfPi,"",@"SHT_CUDA_INFO"
	.sectionflags	@""
	.align	4


	//----- nvinfo : EIATTR_CUDA_API_VERSION
	.align		4
        /*0000*/ 	.byte	0x04, 0x37
        /*0002*/ 	.short	(.L_159 - .L_158)
.L_158:
        /*0004*/ 	.word	0x00000082


	//----- nvinfo : EIATTR_KPARAM_INFO
	.align		4
.L_159:
        /*0008*/ 	.byte	0x04, 0x17
        /*000a*/ 	.short	(.L_161 - .L_160)
.L_160:
        /*000c*/ 	.word	0x00000000
        /*0010*/ 	.short	0x0008
        /*0012*/ 	.short	0x0038
        /*0014*/ 	.byte	0x00, 0xf5, 0x21, 0x00


	//----- nvinfo : EIATTR_KPARAM_INFO
	.align		4
.L_161:
        /*0018*/ 	.byte	0x04, 0x17
        /*001a*/ 	.short	(.L_163 - .L_162)
.L_162:
        /*001c*/ 	.word	0x00000000
        /*0020*/ 	.short	0x0007
        /*0022*/ 	.short	0x0030
        /*0024*/ 	.byte	0x00, 0xf5, 0x21, 0x00


	//----- nvinfo : EIATTR_KPARAM_INFO
	.align		4
.L_163:
        /*0028*/ 	.byte	0x04, 0x17
        /*002a*/ 	.short	(.L_165 - .L_164)
.L_164:
        /*002c*/ 	.word	0x00000000
        /*0030*/ 	.short	0x0006
        /*0032*/ 	.short	0x002c
        /*0034*/ 	.byte	0x00, 0xf0, 0x11, 0x00


	//----- nvinfo : EIATTR_KPARAM_INFO
	.align		4
.L_165:
        /*0038*/ 	.byte	0x04, 0x17
        /*003a*/ 	.short	(.L_167 - .L_166)
.L_166:
        /*003c*/ 	.word	0x00000000
        /*0040*/ 	.short	0x0005
        /*0042*/ 	.short	0x0028
        /*0044*/ 	.byte	0x00, 0xf0, 0x11, 0x00


	//----- nvinfo : EIATTR_KPARAM_INFO
	.align		4
.L_167:
        /*0048*/ 	.byte	0x04, 0x17
        /*004a*/ 	.short	(.L_169 - .L_168)
.L_168:
        /*004c*/ 	.word	0x00000000
        /*0050*/ 	.short	0x0004
        /*0052*/ 	.short	0x0020
        /*0054*/ 	.byte	0x00, 0xf5, 0x21, 0x00


	//----- nvinfo : EIATTR_KPARAM_INFO
	.align		4
.L_169:
        /*0058*/ 	.byte	0x04, 0x17
        /*005a*/ 	.short	(.L_171 - .L_170)
.L_170:
        /*005c*/ 	.word	0x00000000
        /*0060*/ 	.short	0x0003
        /*0062*/ 	.short	0x0018
        /*0064*/ 	.byte	0x00, 0xf5, 0x21, 0x00


	//----- nvinfo : EIATTR_KPARAM_INFO
	.align		4
.L_171:
        /*0068*/ 	.byte	0x04, 0x17
        /*006a*/ 	.short	(.L_173 - .L_172)
.L_172:
        /*006c*/ 	.word	0x00000000
        /*0070*/ 	.short	0x0002
        /*0072*/ 	.short	0x0010
        /*0074*/ 	.byte	0x00, 0xf5, 0x21, 0x00


	//----- nvinfo : EIATTR_KPARAM_INFO
	.align		4
.L_173:
        /*0078*/ 	.byte	0x04, 0x17
        /*007a*/ 	.short	(.L_175 - .L_174)
.L_174:
        /*007c*/ 	.word	0x00000000
        /*0080*/ 	.short	0x0001
        /*0082*/ 	.short	0x0008
        /*0084*/ 	.byte	0x00, 0xf5, 0x21, 0x00


	//----- nvinfo : EIATTR_KPARAM_INFO
	.align		4
.L_175:
        /*0088*/ 	.byte	0x04, 0x17
        /*008a*/ 	.short	(.L_177 - .L_176)
.L_176:
        /*008c*/ 	.word	0x00000000
        /*0090*/ 	.short	0x0000
        /*0092*/ 	.short	0x0000
        /*0094*/ 	.byte	0x00, 0xf5, 0x21, 0x00


	//----- nvinfo : EIATTR_SPARSE_MMA_MASK
	.align		4
.L_177:
        /*0098*/ 	.byte	0x03, 0x50
        /*009a*/ 	.short	0x0000


	//----- nvinfo : EIATTR_MAXREG_COUNT
	.align		4
        /*009c*/ 	.byte	0x03, 0x1b
        /*009e*/ 	.short	0x00ff


	//----- nvinfo : EIATTR_MERCURY_ISA_VERSION
	.align		4
        /*00a0*/ 	.byte	0x03, 0x5f
        /*00a2*/ 	.short	0x0101


	//----- nvinfo : EIATTR_VRC_CTA_INIT_COUNT
	.align		4
        /*00a4*/ 	.byte	0x02, 0x4a
	.zero		1
	.zero		1


	//----- nvinfo : EIATTR_EXIT_INSTR_OFFSETS
	.align		4
        /*00a8*/ 	.byte	0x04, 0x1c
        /*00aa*/ 	.short	(.L_179 - .L_178)


	//   ....[0]....
.L_178:
        /*00ac*/ 	.word	0x000000e0


	//   ....[1]....
        /*00b0*/ 	.word	0x00000250


	//   ....[2]....
        /*00b4*/ 	.word	0x00000ef0


	//----- nvinfo : EIATTR_CRS_STACK_SIZE
	.align		4
.L_179:
        /*00b8*/ 	.byte	0x04, 0x1e
        /*00ba*/ 	.short	(.L_181 - .L_180)
.L_180:
        /*00bc*/ 	.word	0x00000000


	//----- nvinfo : EIATTR_CBANK_PARAM_SIZE
	.align		4
.L_181:
        /*00c0*/ 	.byte	0x03, 0x19
        /*00c2*/ 	.short	0x0040


	//----- nvinfo : EIATTR_PARAM_CBANK
	.align		4
        /*00c4*/ 	.byte	0x04, 0x0a
        /*00c6*/ 	.short	(.L_183 - .L_182)
	.align		4
.L_182:
        /*00c8*/ 	.word	index@(.nv.constant0._Z20MinSharingCostKernelPKfS0_S0_S0_PxiiPfPi)
        /*00cc*/ 	.short	0x0380
        /*00ce*/ 	.short	0x0040


	//----- nvinfo : EIATTR_SW_WAR
	.align		4
.L_183:
        /*00d0*/ 	.byte	0x04, 0x36
        /*00d2*/ 	.short	(.L_185 - .L_184)
.L_184:
        /*00d4*/ 	.word	0x00000008
.L_185:


//--------------------- .nv.info._Z17SharingCostKernelPKfS0_S0_S0_iPf --------------------------
	.section	.nv.info._Z17SharingCostKernelPKfS0_S0_S0_iPf,"",@"SHT_CUDA_INFO"
	.sectionflags	@""
	.align	4


	//----- nvinfo : EIATTR_CUDA_API_VERSION
	.align		4
        /*0000*/ 	.byte	0x04, 0x37
        /*0002*/ 	.short	(.L_187 - .L_186)
.L_186:
        /*0004*/ 	.word	0x00000082


	//----- nvinfo : EIATTR_KPARAM_INFO
	.align		4
.L_187:
        /*0008*/ 	.byte	0x04, 0x17
        /*000a*/ 	.short	(.L_189 - .L_188)
.L_188:
        /*000c*/ 	.word	0x00000000
        /*0010*/ 	.short	0x0005
        /*0012*/ 	.short	0x0028
        /*0014*/ 	.byte	0x00, 0xf5, 0x21, 0x00


	//----- nvinfo : EIATTR_KPARAM_INFO
	.align		4
.L_189:
        /*0018*/ 	.byte	0x04, 0x17
        /*001a*/ 	.short	(.L_191 - .L_190)
.L_190:
        /*001c*/ 	.word	0x00000000
        /*0020*/ 	.short	0x0004
        /*0022*/ 	.short	0x0020
        /*0024*/ 	.byte	0x00, 0xf0, 0x11, 0x00


	//----- nvinfo : EIATTR_KPARAM_INFO
	.align		4
.L_191:
        /*0028*/ 	.byte	0x04, 0x17
        /*002a*/ 	.short	(.L_193 - .L_192)
.L_192:
        /*002c*/ 	.word	0x00000000
        /*0030*/ 	.short	0x0003
        /*0032*/ 	.short	0x0018
        /*0034*/ 	.byte	0x00, 0xf5, 0x21, 0x00


	//----- nvinfo : EIATTR_KPARAM_INFO
	.align		4
.L_193:
        /*0038*/ 	.byte	0x04, 0x17
        /*003a*/ 	.short	(.L_195 - .L_194)
.L_194:
        /*003c*/ 	.word	0x00000000
        /*0040*/ 	.short	0x0002
        /*0042*/ 	.short	0x0010
        /*0044*/ 	.byte	0x00, 0xf5, 0x21, 0x00


	//----- nvinfo : EIATTR_KPARAM_INFO
	.align		4
.L_195:
        /*0048*/ 	.byte	0x04, 0x17
        /*004a*/ 	.short	(.L_197 - .L_196)
.L_196:
        /*004c*/ 	.word	0x00000000
        /*0050*/ 	.short	0x0001
        /*0052*/ 	.short	0x0008
        /*0054*/ 	.byte	0x00, 0xf5, 0x21, 0x00


	//----- nvinfo : EIATTR_KPARAM_INFO
	.align		4
.L_197:
        /*0058*/ 	.byte	0x04, 0x17
        /*005a*/ 	.short	(.L_199 - .L_198)
.L_198:
        /*005c*/ 	.word	0x00000000
        /*0060*/ 	.short	0x0000
        /*0062*/ 	.short	0x0000
        /*0064*/ 	.byte	0x00, 0xf5, 0x21, 0x00


	//----- nvinfo : EIATTR_SPARSE_MMA_MASK
	.align		4
.L_199:
        /*0068*/ 	.byte	0x03, 0x50
        /*006a*/ 	.short	0x0000


	//----- nvinfo : EIATTR_MAXREG_COUNT
	.align		4
        /*006c*/ 	.byte	0x03, 0x1b
        /*006e*/ 	.short	0x00ff


	//----- nvinfo : EIATTR_MERCURY_ISA_VERSION
	.align		4
        /*0070*/ 	.byte	0x03, 0x5f
        /*0072*/ 	.short	0x0101


	//----- nvinfo : EIATTR_VRC_CTA_INIT_COUNT
	.align		4
        /*0074*/ 	.byte	0x02, 0x4a
	.zero		1
	.zero		1


	//----- nvinfo : EIATTR_EXIT_INSTR_OFFSETS
	.align		4
        /*0078*/ 	.byte	0x04, 0x1c
        /*007a*/ 	.short	(.L_201 - .L_200)


	//   ....[0]....
.L_200:
        /*007c*/ 	.word	0x00000820


	//----- nvinfo : EIATTR_CBANK_PARAM_SIZE
	.align		4
.L_201:
        /*0080*/ 	.byte	0x03, 0x19
        /*0082*/ 	.short	0x0030


	//----- nvinfo : EIATTR_PARAM_CBANK
	.align		4
        /*0084*/ 	.byte	0x04, 0x0a
        /*0086*/ 	.short	(.L_203 - .L_202)
	.align		4
.L_202:
        /*0088*/ 	.word	index@(.nv.constant0._Z17SharingCostKernelPKfS0_S0_S0_iPf)
        /*008c*/ 	.short	0x0380
        /*008e*/ 	.short	0x0030


	//----- nvinfo : EIATTR_SW_WAR
	.align		4
.L_203:
        /*0090*/ 	.byte	0x04, 0x36
        /*0092*/ 	.short	(.L_205 - .L_204)
.L_204:
        /*0094*/ 	.word	0x00000008
.L_205:


//--------------------- .nv.info._Z15GetWeightKernelPfiS_Piiii --------------------------
	.section	.nv.info._Z15GetWeightKernelPfiS_Piiii,"",@"SHT_CUDA_INFO"
	.sectionflags	@""
	.align	4


	//----- nvinfo : EIATTR_CUDA_API_VERSION
	.align		4
        /*0000*/ 	.byte	0x04, 0x37
        /*0002*/ 	.short	(.L_207 - .L_206)
.L_206:
        /*0004*/ 	.word	0x00000082


	//----- nvinfo : EIATTR_KPARAM_INFO
	.align		4
.L_207:
        /*0008*/ 	.byte	0x04, 0x17
        /*000a*/ 	.short	(.L_209 - .L_208)
.L_208:
        /*000c*/ 	.word	0x00000000
        /*0010*/ 	.short	0x0006
        /*0012*/ 	.short	0x0028
        /*0014*/ 	.byte	0x00, 0xf0, 0x11, 0x00


	//----- nvinfo : EIATTR_KPARAM_INFO
	.align		4
.L_209:
        /*0018*/ 	.byte	0x04, 0x17
        /*001a*/ 	.short	(.L_211 - .L_210)
.L_210:
        /*001c*/ 	.word	0x00000000
        /*0020*/ 	.short	0x0005
        /*0022*/ 	.short	0x0024
        /*0024*/ 	.byte	0x00, 0xf0, 0x11, 0x00


	//----- nvinfo : EIATTR_KPARAM_INFO
	.align		4
.L_211:
        /*0028*/ 	.byte	0x04, 0x17
        /*002a*/ 	.short	(.L_213 - .L_212)
.L_212:
        /*002c*/ 	.word	0x00000000
        /*0030*/ 	.short	0x0004
        /*0032*/ 	.short	0x0020
        /*0034*/ 	.byte	0x00, 0xf0, 0x11, 0x00


	//----- nvinfo : EIATTR_KPARAM_INFO
	.align		4
.L_213:
        /*0038*/ 	.byte	0x04, 0x17
        /*003a*/ 	.short	(.L_215 - .L_214)
.L_214:
        /*003c*/ 	.word	0x00000000
        /*0040*/ 	.short	0x0003
        /*0042*/ 	.short	0x0018
        /*0044*/ 	.byte	0x00, 0xf5, 0x21, 0x00


	//----- nvinfo : EIATTR_KPARAM_INFO
	.align		4
.L_215:
        /*0048*/ 	.byte	0x04, 0x17
        /*004a*/ 	.short	(.L_217 - .L_216)
.L_216:
        /*004c*/ 	.word	0x00000000
        /*0050*/ 	.short	0x0002
        /*0052*/ 	.short	0x0010
        /*0054*/ 	.byte	0x00, 0xf5, 0x21, 0x00


	//----- nvinfo : EIATTR_KPARAM_INFO
	.align		4
.L_217:
        /*0058*/ 	.byte	0x04, 0x17
        /*005a*/ 	.short	(.L_219 - .L_218)
.L_218:
        /*005c*/ 	.word	0x00000000
        /*0060*/ 	.short	0x0001
        /*0062*/ 	.short	0x0008
        /*0064*/ 	.byte	0x00, 0xf0, 0x11, 0x00


	//----- nvinfo : EIATTR_KPARAM_INFO
	.align		4
.L_219:
        /*0068*/ 	.byte	0x04, 0x17
        /*006a*/ 	.short	(.L_221 - .L_220)
.L_220:
        /*006c*/ 	.word	0x00000000
        /*0070*/ 	.short	0x0000
        /*0072*/ 	.short	0x0000
        /*0074*/ 	.byte	0x00, 0xf5, 0x21, 0x00


	//----- nvinfo : EIATTR_SPARSE_MMA_MASK
	.align		4
.L_221:
        /*0078*/ 	.byte	0x03, 0x50
        /*007a*/ 	.short	0x0000


	//----- nvinfo : EIATTR_MAXREG_COUNT
	.align		4
        /*007c*/ 	.byte	0x03, 0x1b
        /*007e*/ 	.short	0x00ff


	//----- nvinfo : EIATTR_MERCURY_ISA_VERSION
	.align		4
        /*0080*/ 	.byte	0x03, 0x5f
        /*0082*/ 	.short	0x0101


	//----- nvinfo : EIATTR_VRC_CTA_INIT_COUNT
	.align		4
        /*0084*/ 	.byte	0x02, 0x4a
	.zero		1
	.zero		1


	//----- nvinfo : EIATTR_EXIT_INSTR_OFFSETS
	.align		4
        /*0088*/ 	.byte	0x04, 0x1c
        /*008a*/ 	.short	(.L_223 - .L_222)


	//   ....[0]....
.L_222:
        /*008c*/ 	.word	0x00000070


	//   ....[1]....
        /*0090*/ 	.word	0x00000380


	//----- nvinfo : EIATTR_CRS_STACK_SIZE
	.align		4
.L_223:
        /*0094*/ 	.byte	0x04, 0x1e
        /*0096*/ 	.short	(.L_225 - .L_224)
.L_224:
        /*0098*/ 	.word	0x00000000


	//----- nvinfo : EIATTR_CBANK_PARAM_SIZE
	.align		4
.L_225:
        /*009c*/ 	.byte	0x03, 0x19
        /*009e*/ 	.short	0x002c


	//----- nvinfo : EIATTR_PARAM_CBANK
	.align		4
        /*00a0*/ 	.byte	0x04, 0x0a
        /*00a2*/ 	.short	(.L_227 - .L_226)
	.align		4
.L_226:
        /*00a4*/ 	.word	index@(.nv.constant0._Z15GetWeightKernelPfiS_Piiii)
        /*00a8*/ 	.short	0x0380
        /*00aa*/ 	.short	0x002c


	//----- nvinfo : EIATTR_SW_WAR
	.align		4
.L_227:
        /*00ac*/ 	.byte	0x04, 0x36
        /*00ae*/ 	.short	(.L_229 - .L_228)
.L_228:
        /*00b0*/ 	.word	0x00000008
.L_229:


//--------------------- .nv.callgraph             --------------------------
	.section	.nv.callgraph,"",@"SHT_CUDA_CALLGRAPH"
	.align	4
	.sectionentsize	8
	.align		4
        /*0000*/ 	.word	0x00000000
	.align		4
        /*0004*/ 	.word	0xffffffff
	.align		4
        /*0008*/ 	.word	0x00000000
	.align		4
        /*000c*/ 	.word	0xfffffffe
	.align		4
        /*0010*/ 	.word	0x00000000
	.align		4
        /*0014*/ 	.word	0xfffffffd
	.align		4
        /*0018*/ 	.word	0x00000000
	.align		4
        /*001c*/ 	.word	0xfffffffc


//--------------------- .text._Z18HarmonicMeanKernelPPKfiiPf --------------------------
	.section	.text._Z18HarmonicMeanKernelPPKfiiPf,"ax",@progbits
	.align	128
        .global         _Z18HarmonicMeanKernelPPKfiiPf
        .type           _Z18HarmonicMeanKernelPPKfiiPf,@function
        .size           _Z18HarmonicMeanKernelPPKfiiPf,(.L_x_227 - _Z18HarmonicMeanKernelPPKfiiPf)
        .other          _Z18HarmonicMeanKernelPPKfiiPf,@"STO_CUDA_ENTRY STV_DEFAULT"
_Z18HarmonicMeanKernelPPKfiiPf:
.text._Z18HarmonicMeanKernelPPKfiiPf:
[----:B------:R-:W-:Y:S01]  /*0000*/  LDC R1, c[0x0][0x37c] ;  /* 0x0000df00ff017b82 */ /* 0x000fe20000000800 */
[----:B------:R-:W0:Y:S07]  /*0010*/  S2R R6, SR_TID.X ;  /* 0x0000000000067919 */ /* 0x000e2e0000002100 */
[----:B------:R-:W0:Y:S01]  /*0020*/  S2UR UR4, SR_CTAID.X ;  /* 0x00000000000479c3 */ /* 0x000e220000002500 */
[----:B------:R-:W1:Y:S07]  /*0030*/  LDCU UR5, c[0x0][0x38c] ;  /* 0x00007180ff0577ac */ /* 0x000e6e0008000800 */
[----:B------:R-:W0:Y:S02]  /*0040*/  LDC R9, c[0x0][0x360] ;  /* 0x0000d800ff097b82 */ /* 0x000e240000000800 */
[----:B0-----:R-:W-:-:S05]  /*0050*/  IMAD R6, R9, UR4, R6 ;  /* 0x0000000409067c24 */ /* 0x001fca000f8e0206 */
[----:B-1----:R-:W-:-:S13]  /*0060*/  ISETP.GE.AND P0, PT, R6, UR5, PT ;  /* 0x0000000506007c0c */ /* 0x002fda000bf06270 */
[----:B------:R-:W-:Y:S05]  /*0070*/  @P0 EXIT ;  /* 0x000000000000094d */ /* 0x000fea0003800000 */
[----:B------:R-:W0:Y:S02]  /*0080*/  LDC R8, c[0x0][0x388] ;  /* 0x0000e200ff087b82 */ /* 0x000e240000000800 */
[----:B0-----:R-:W-:-:S13]  /*0090*/  ISETP.GE.AND P0, PT, R8, 0x1, PT ;  /* 0x000000010800780c */ /* 0x001fda0003f06270 */
[----:B------:R-:W-:Y:S05]  /*00a0*/  @!P0 EXIT ;  /* 0x000000000000894d */ /* 0x000fea0003800000 */
[----:B------:R-:W0:Y:S01]  /*00b0*/  LDCU.64 UR4, c[0x0][0x380] ;  /* 0x00007000ff0477ac */ /* 0x000e220008000a00 */
[C---:B------:R-:W-:Y:S02]  /*00c0*/  LOP3.LUT R15, R8.reuse, 0x7, RZ, 0xc0, !PT ;  /* 0x00000007080f7812 */ /* 0x040fe400078ec0ff */
[C---:B------:R-:W-:Y:S01]  /*00d0*/  LOP3.LUT R7, R8.reuse, 0x7ffffff8, RZ, 0xc0, !PT ;  /* 0x7ffffff808077812 */ /* 0x040fe200078ec0ff */
[----:B------:R-:W1:Y:S01]  /*00e0*/  LDCU UR6, c[0x0][0x370] ;  /* 0x00006e00ff0677ac */ /* 0x000e620008000800 */
[----:B------:R-:W-:Y:S01]  /*00f0*/  LOP3.LUT R8, R8, 0x3, RZ, 0xc0, !PT ;  /* 0x0000000308087812 */ /* 0x000fe200078ec0ff */
[----:B------:R-:W-:Y:S02]  /*0100*/  VIADD R16, R15, 0xffffffff ;  /* 0xffffffff0f107836 */ /* 0x000fe40000000000 */
[----:B------:R-:W-:Y:S01]  /*0110*/  IMAD.MOV R10, RZ, RZ, -R7 ;  /* 0x000000ffff0a7224 */ /* 0x000fe200078e0a07 */
[----:B------:R-:W2:Y:S01]  /*0120*/  LDCU.64 UR8, c[0x0][0x358] ;  /* 0x00006b00ff0877ac */ /* 0x000ea20008000a00 */
[----:B0-----:R-:W-:Y:S01]  /*0130*/  UIADD3 UR4, UP0, UPT, UR4, 0x20, URZ ;  /* 0x0000002004047890 */ /* 0x001fe2000ff1e0ff */
[----:B-1----:R-:W-:-:S03]  /*0140*/  IMAD R9, R9, UR6, RZ ;  /* 0x0000000609097c24 */ /* 0x002fc6000f8e02ff */
[----:B------:R-:W-:-:S12]  /*0150*/  UIADD3.X UR5, UPT, UPT, URZ, UR5, URZ, UP0, !UPT ;  /* 0x00000005ff057290 */ /* 0x000fd800087fe4ff */
.L_x_83:
[----:B------:R-:W-:Y:S05]  /*0160*/  YIELD ;  /* 0x0000000000007946 */ /* 0x000fea0003800000 */
[----:B0-----:R-:W0:Y:S01]  /*0170*/  LDCU UR6, c[0x0][0x388] ;  /* 0x00007100ff0677ac */ /* 0x001e220008000800 */
[----:B------:R-:W-:Y:S01]  /*0180*/  IMAD.MOV.U32 R11, RZ, RZ, RZ ;  /* 0x000000ffff0b7224 */ /* 0x000fe200078e00ff */
[----:B------:R-:W-:Y:S01]  /*0190*/  CS2R R12, SRZ ;  /* 0x00000000000c7805 */ /* 0x000fe2000001ff00 */
[----:B0-----:R-:W-:-:S09]  /*01a0*/  UISETP.GE.U32.AND UP0, UPT, UR6, 0x8, UPT ;  /* 0x000000080600788c */ /* 0x001fd2000bf06070 */
[----:B------:R-:W-:Y:S05]  /*01b0*/  BRA.U !UP0, `(.L_x_0) ;  /* 0x0000000d080c7547 */ /* 0x000fea000b800000 */
[----:B------:R-:W-:Y:S02]  /*01c0*/  HFMA2 R12, -RZ, RZ, 0, 0 ;  /* 0x00000000ff0c7431 */ /* 0x000fe400000001ff */
[----:B------:R-:W-:Y:S01]  /*01d0*/  IMAD.MOV.U32 R11, RZ, RZ, RZ ;  /* 0x000000ffff0b7224 */ /* 0x000fe200078e00ff */
[----:B------:R-:W-:Y:S01]  /*01e0*/  MOV R13, R10 ;  /* 0x0000000a000d7202 */ /* 0x000fe20000000f00 */
[----:B------:R-:W-:Y:S02]  /*01f0*/  IMAD.U32 R4, RZ, RZ, UR4 ;  /* 0x00000004ff047e24 */ /* 0x000fe4000f8e00ff */
[----:B------:R-:W-:-:S07]  /*0200*/  IMAD.U32 R5, RZ, RZ, UR5 ;  /* 0x00000005ff057e24 */ /* 0x000fce000f8e00ff */
.L_x_41:
[----:B--2---:R-:W2:Y:S02]  /*0210*/  LDG.E.64 R2, desc[UR8][R4.64+-0x20] ;  /* 0xffffe00804027981 */ /* 0x004ea4000c1e1b00 */
[----:B--2---:R-:W-:-:S05]  /*0220*/  IMAD.WIDE R2, R6, 0x4, R2 ;  /* 0x0000000406027825 */ /* 0x004fca00078e0202 */
[----:B------:R-:W2:Y:S01]  /*0230*/  LD.E R17, desc[UR8][R2.64] ;  /* 0x0000000802117980 */ /* 0x000ea2000c101900 */
[----:B------:R-:W-:Y:S01]  /*0240*/  VIADD R13, R13, 0x8 ;  /* 0x000000080d0d7836 */ /* 0x000fe20000000000 */
[----:B------:R-:W-:Y:S04]  /*0250*/  BSSY.RECONVERGENT B1, `(.L_x_1) ;  /* 0x0000014000017945 */ /* 0x000fe80003800200 */
[----:B------:R-:W-:Y:S02]  /*0260*/  ISETP.NE.AND P3, PT, R13, RZ, PT ;  /* 0x000000ff0d00720c */ /* 0x000fe40003f65270 */
[----:B--2---:R-:W-:-:S13]  /*0270*/  FSETP.GT.AND P0, PT, R17, RZ, PT ;  /* 0x000000ff1100720b */ /* 0x004fda0003f04000 */
[----:B------:R-:W-:Y:S05]  /*0280*/  @!P0 BRA `(.L_x_2) ;  /* 0x0000000000408947 */ /* 0x000fea0003800000 */
[----:B------:R-:W-:Y:S01]  /*0290*/  VIADD R0, R17, 0x1800000 ;  /* 0x0180000011007836 */ /* 0x000fe20000000000 */
[----:B------:R-:W-:Y:S04]  /*02a0*/  BSSY.RECONVERGENT B2, `(.L_x_3) ;  /* 0x000000c000027945 */ /* 0x000fe80003800200 */
[----:B------:R-:W-:-:S04]  /*02b0*/  LOP3.LUT R0, R0, 0x7f800000, RZ, 0xc0, !PT ;  /* 0x7f80000000007812 */ /* 0x000fc800078ec0ff */
[----:B------:R-:W-:-:S13]  /*02c0*/  ISETP.GT.U32.AND P0, PT, R0, 0x1ffffff, PT ;  /* 0x01ffffff0000780c */ /* 0x000fda0003f04070 */
[----:B------:R-:W-:Y:S05]  /*02d0*/  @P0 BRA `(.L_x_4) ;  /* 0x0000000000100947 */ /* 0x000fea0003800000 */
[----:B------:R-:W-:Y:S01]  /*02e0*/  IMAD.MOV.U32 R0, RZ, RZ, R17 ;  /* 0x000000ffff007224 */ /* 0x000fe200078e0011 */
[----:B------:R-:W-:-:S07]  /*02f0*/  MOV R14, 0x310 ;  /* 0x00000310000e7802 */ /* 0x000fce0000000f00 */
[----:B------:R-:W-:Y:S05]  /*0300*/  CALL.REL.NOINC `($__internal_0_$__cuda_sm20_rcp_rn_f32_slowpath) ;  /* 0x0000001400f07944 */ /* 0x000fea0003c00000 */
[----:B------:R-:W-:Y:S05]  /*0310*/  BRA `(.L_x_5) ;  /* 0x0000000000107947 */ /* 0x000fea0003800000 */
.L_x_4:
[----:B------:R-:W0:Y:S02]  /*0320*/  MUFU.RCP R0, R17 ;  /* 0x0000001100007308 */ /* 0x000e240000001000 */
[----:B0-----:R-:W-:-:S04]  /*0330*/  FFMA R2, R17, R0, -1 ;  /* 0xbf80000011027423 */ /* 0x001fc80000000000 */
[----:B------:R-:W-:-:S04]  /*0340*/  FADD.FTZ R3, -R2, -RZ ;  /* 0x800000ff02037221 */ /* 0x000fc80000010100 */
[----:B------:R-:W-:-:S07]  /*0350*/  FFMA R0, R0, R3, R0 ;  /* 0x0000000300007223 */ /* 0x000fce0000000000 */
.L_x_5:
[----:B------:R-:W-:Y:S05]  /*0360*/  BSYNC.RECONVERGENT B2 ;  /* 0x0000000000027941 */ /* 0x000fea0003800200 */
.L_x_3:
[----:B------:R-:W-:Y:S01]  /*0370*/  FADD R11, R11, R0 ;  /* 0x000000000b0b7221 */ /* 0x000fe20000000000 */
[----:B------:R-:W-:-:S07]  /*0380*/  IADD3 R12, PT, PT, R12, 0x1, RZ ;  /* 0x000000010c0c7810 */ /* 0x000fce0007ffe0ff */
.L_x_2:
[----:B------:R-:W-:Y:S05]  /*0390*/  BSYNC.RECONVERGENT B1 ;  /* 0x0000000000017941 */ /* 0x000fea0003800200 */
.L_x_1:
[----:B------:R-:W2:Y:S02]  /*03a0*/  LDG.E.64 R2, desc[UR8][R4.64+-0x18] ;  /* 0xffffe80804027981 */ /* 0x000ea4000c1e1b00 */
[----:B--2---:R-:W-:-:S05]  /*03b0*/  IMAD.WIDE R2, R6, 0x4, R2 ;  /* 0x0000000406027825 */ /* 0x004fca00078e0202 */
[----:B------:R-:W2:Y:S01]  /*03c0*/  LD.E R17, desc[UR8][R2.64] ;  /* 0x0000000802117980 */ /* 0x000ea2000c101900 */
[----:B------:R-:W-:Y:S01]  /*03d0*/  BSSY.RECONVERGENT B1, `(.L_x_6) ;  /* 0x0000013000017945 */ /* 0x000fe20003800200 */
        /* <DEDUP_REMOVED lines=11> */
.L_x_9:
[----:B------:R-:W0:Y:S02]  /*0490*/  MUFU.RCP R0, R17 ;  /* 0x0000001100007308 */ /* 0x000e240000001000 */
[----:B0-----:R-:W-:-:S04]  /*04a0*/  FFMA R2, R17, R0, -1 ;  /* 0xbf80000011027423 */ /* 0x001fc80000000000 */
[----:B------:R-:W-:-:S04]  /*04b0*/  FADD.FTZ R3, -R2, -RZ ;  /* 0x800000ff02037221 */ /* 0x000fc80000010100 */
[----:B------:R-:W-:-:S07]  /*04c0*/  FFMA R0, R0, R3, R0 ;  /* 0x0000000300007223 */ /* 0x000fce0000000000 */
.L_x_10:
[----:B------:R-:W-:Y:S05]  /*04d0*/  BSYNC.RECONVERGENT B2 ;  /* 0x0000000000027941 */ /* 0x000fea0003800200 */
.L_x_8:
[----:B------:R-:W-:Y:S01]  /*04e0*/  FADD R11, R11, R0 ;  /* 0x000000000b0b7221 */ /* 0x000fe20000000000 */
[----:B------:R-:W-:-:S07]  /*04f0*/  VIADD R12, R12, 0x1 ;  /* 0x000000010c0c7836 */ /* 0x000fce0000000000 */
.L_x_7:
[----:B------:R-:W-:Y:S05]  /*0500*/  BSYNC.RECONVERGENT B1 ;  /* 0x0000000000017941 */ /* 0x000fea0003800200 */
.L_x_6:
[----:B------:R-:W2:Y:S02]  /*0510*/  LDG.E.64 R2, desc[UR8][R4.64+-0x10] ;  /* 0xfffff00804027981 */ /* 0x000ea4000c1e1b00 */
[----:B--2---:R-:W-:-:S05]  /*0520*/  IMAD.WIDE R2, R6, 0x4, R2 ;  /* 0x0000000406027825 */ /* 0x004fca00078e0202 */
[----:B------:R-:W2:Y:S01]  /*0530*/  LD.E R17, desc[UR8][R2.64] ;  /* 0x0000000802117980 */ /* 0x000ea2000c101900 */
[----:B------:R-:W-:Y:S01]  /*0540*/  BSSY.RECONVERGENT B1, `(.L_x_11) ;  /* 0x0000013000017945 */ /* 0x000fe20003800200 */
[----:B--2---:R-:W-:-:S13]  /*0550*/  FSETP.GT.AND P0, PT, R17, RZ, PT ;  /* 0x000000ff1100720b */ /* 0x004fda0003f04000 */
[----:B------:R-:W-:Y:S05]  /*0560*/  @!P0 BRA `(.L_x_12) ;  /* 0x0000000000408947 */ /* 0x000fea0003800000 */
[----:B------:R-:W-:Y:S01]  /*0570*/  IADD3 R0, PT, PT, R17, 0x1800000, RZ ;  /* 0x0180000011007810 */ /* 0x000fe20007ffe0ff */
[----:B------:R-:W-:Y:S03]  /*0580*/  BSSY.RECONVERGENT B2, `(.L_x_13) ;  /* 0x000000c000027945 */ /* 0x000fe60003800200 */
[----:B------:R-:W-:-:S04]  /*0590*/  LOP3.LUT R0, R0, 0x7f800000, RZ, 0xc0, !PT ;  /* 0x7f80000000007812 */ /* 0x000fc800078ec0ff */
[----:B------:R-:W-:-:S13]  /*05a0*/  ISETP.GT.U32.AND P0, PT, R0, 0x1ffffff, PT ;  /* 0x01ffffff0000780c */ /* 0x000fda0003f04070 */
[----:B------:R-:W-:Y:S05]  /*05b0*/  @P0 BRA `(.L_x_14) ;  /* 0x0000000000100947 */ /* 0x000fea0003800000 */
[----:B------:R-:W-:Y:S01]  /*05c0*/  IMAD.MOV.U32 R0, RZ, RZ, R17 ;  /* 0x000000ffff007224 */ /* 0x000fe200078e0011 */
[----:B------:R-:W-:-:S07]  /*05d0*/  MOV R14, 0x5f0 ;  /* 0x000005f0000e7802 */ /* 0x000fce0000000f00 */
[----:B------:R-:W-:Y:S05]  /*05e0*/  CALL.REL.NOINC `($__internal_0_$__cuda_sm20_rcp_rn_f32_slowpath) ;  /* 0x0000001400387944 */ /* 0x000fea0003c00000 */
[----:B------:R-:W-:Y:S05]  /*05f0*/  BRA `(.L_x_15) ;  /* 0x0000000000107947 */ /* 0x000fea0003800000 */
.L_x_14:
[----:B------:R-:W0:Y:S02]  /*0600*/  MUFU.RCP R0, R17 ;  /* 0x0000001100007308 */ /* 0x000e240000001000 */
[----:B0-----:R-:W-:-:S04]  /*0610*/  FFMA R2, R17, R0, -1 ;  /* 0xbf80000011027423 */ /* 0x001fc80000000000 */
[----:B------:R-:W-:-:S04]  /*0620*/  FADD.FTZ R3, -R2, -RZ ;  /* 0x800000ff02037221 */ /* 0x000fc80000010100 */
[----:B------:R-:W-:-:S07]  /*0630*/  FFMA R0, R0, R3, R0 ;  /* 0x0000000300007223 */ /* 0x000fce0000000000 */
.L_x_15:
[----:B------:R-:W-:Y:S05]  /*0640*/  BSYNC.RECONVERGENT B2 ;  /* 0x0000000000027941 */ /* 0x000fea0003800200 */
.L_x_13:
[----:B------:R-:W-:Y:S01]  /*0650*/  FADD R11, R11, R0 ;  /* 0x000000000b0b7221 */ /* 0x000fe20000000000 */
[----:B------:R-:W-:-:S07]  /*0660*/  VIADD R12, R12, 0x1 ;  /* 0x000000010c0c7836 */ /* 0x000fce0000000000 */
.L_x_12:
[----:B------:R-:W-:Y:S05]  /*0670*/  BSYNC.RECONVERGENT B1 ;  /* 0x0000000000017941 */ /* 0x000fea0003800200 */
.L_x_11:
        /* <DEDUP_REMOVED lines=11> */
[----:B------:R-:W-:Y:S02]  /*0730*/  MOV R0, R17 ;  /* 0x0000001100007202 */ /* 0x000fe40000000f00 */
[----:B------:R-:W-:-:S07]  /*0740*/  MOV R14, 0x760 ;  /* 0x00000760000e7802 */ /* 0x000fce0000000f00 */
[----:B------:R-:W-:Y:S05]  /*0750*/  CALL.REL.NOINC `($__internal_0_$__cuda_sm20_rcp_rn_f32_slowpath) ;  /* 0x0000001000dc7944 */ /* 0x000fea0003c00000 */
[----:B------:R-:W-:Y:S05]  /*0760*/  BRA `(.L_x_20) ;  /* 0x0000000000107947 */ /* 0x000fea0003800000 */
.L_x_19:
[----:B------:R-:W0:Y:S02]  /*0770*/  MUFU.RCP R0, R17 ;  /* 0x0000001100007308 */ /* 0x000e240000001000 */
[----:B0-----:R-:W-:-:S04]  /*0780*/  FFMA R2, R17, R0, -1 ;  /* 0xbf80000011027423 */ /* 0x001fc80000000000 */
[----:B------:R-:W-:-:S04]  /*0790*/  FADD.FTZ R3, -R2, -RZ ;  /* 0x800000ff02037221 */ /* 0x000fc80000010100 */
[----:B------:R-:W-:-:S07]  /*07a0*/  FFMA R0, R0, R3, R0 ;  /* 0x0000000300007223 */ /* 0x000fce0000000000 */
.L_x_20:
[----:B------:R-:W-:Y:S05]  /*07b0*/  BSYNC.RECONVERGENT B2 ;  /* 0x0000000000027941 */ /* 0x000fea0003800200 */
.L_x_18:
[----:B------:R-:W-:Y:S01]  /*07c0*/  FADD R11, R11, R0 ;  /* 0x000000000b0b7221 */ /* 0x000fe20000000000 */
[----:B------:R-:W-:-:S07]  /*07d0*/  VIADD R12, R12, 0x1 ;  /* 0x000000010c0c7836 */ /* 0x000fce0000000000 */
.L_x_17:
[----:B------:R-:W-:Y:S05]  /*07e0*/  BSYNC.RECONVERGENT B1 ;  /* 0x0000000000017941 */ /* 0x000fea0003800200 */
.L_x_16:
        /* <DEDUP_REMOVED lines=15> */
.L_x_24:
[----:B------:R-:W0:Y:S02]  /*08e0*/  MUFU.RCP R0, R17 ;  /* 0x0000001100007308 */ /* 0x000e240000001000 */
[----:B0-----:R-:W-:-:S04]  /*08f0*/  FFMA R2, R17, R0, -1 ;  /* 0xbf80000011027423 */ /* 0x001fc80000000000 */
[----:B------:R-:W-:-:S04]  /*0900*/  FADD.FTZ R3, -R2, -RZ ;  /* 0x800000ff02037221 */ /* 0x000fc80000010100 */
[----:B------:R-:W-:-:S07]  /*0910*/  FFMA R0, R0, R3, R0 ;  /* 0x0000000300007223 */ /* 0x000fce0000000000 */
.L_x_25:
[----:B------:R-:W-:Y:S05]  /*0920*/  BSYNC.RECONVERGENT B2 ;  /* 0x0000000000027941 */ /* 0x000fea0003800200 */
.L_x_23:
[----:B------:R-:W-:Y:S01]  /*0930*/  FADD R11, R11, R0 ;  /* 0x000000000b0b7221 */ /* 0x000fe20000000000 */
[----:B------:R-:W-:-:S07]  /*0940*/  VIADD R12, R12, 0x1 ;  /* 0x000000010c0c7836 */ /* 0x000fce0000000000 */
.L_x_22:
[----:B------:R-:W-:Y:S05]  /*0950*/  BSYNC.RECONVERGENT B1 ;  /* 0x0000000000017941 */ /* 0x000fea0003800200 */
.L_x_21:
        /* <DEDUP_REMOVED lines=15> */
.L_x_29:
[----:B------:R-:W0:Y:S02]  /*0a50*/  MUFU.RCP R0, R17 ;  /* 0x0000001100007308 */ /* 0x000e240000001000 */
[----:B0-----:R-:W-:-:S04]  /*0a60*/  FFMA R2, R17, R0, -1 ;  /* 0xbf80000011027423 */ /* 0x001fc80000000000 */
[----:B------:R-:W-:-:S04]  /*0a70*/  FADD.FTZ R3, -R2, -RZ ;  /* 0x800000ff02037221 */ /* 0x000fc80000010100 */
[----:B------:R-:W-:-:S07]  /*0a80*/  FFMA R0, R0, R3, R0 ;  /* 0x0000000300007223 */ /* 0x000fce0000000000 */
.L_x_30:
[----:B------:R-:W-:Y:S05]  /*0a90*/  BSYNC.RECONVERGENT B2 ;  /* 0x0000000000027941 */ /* 0x000fea0003800200 */
.L_x_28:
[----:B------:R-:W-:Y:S01]  /*0aa0*/  FADD R11, R11, R0 ;  /* 0x000000000b0b7221 */ /* 0x000fe20000000000 */
[----:B------:R-:W-:-:S07]  /*0ab0*/  VIADD R12, R12, 0x1 ;  /* 0x000000010c0c7836 */ /* 0x000fce0000000000 */
.L_x_27:
[----:B------:R-:W-:Y:S05]  /*0ac0*/  BSYNC.RECONVERGENT B1 ;  /* 0x0000000000017941 */ /* 0x000fea0003800200 */
.L_x_26:
        /* <DEDUP_REMOVED lines=15> */
.L_x_34:
[----:B------:R-:W0:Y:S02]  /*0bc0*/  MUFU.RCP R0, R17 ;  /* 0x0000001100007308 */ /* 0x000e240000001000 */
[----:B0-----:R-:W-:-:S04]  /*0bd0*/  FFMA R2, R17, R0, -1 ;  /* 0xbf80000011027423 */ /* 0x001fc80000000000 */
[----:B------:R-:W-:-:S04]  /*0be0*/  FADD.FTZ R3, -R2, -RZ ;  /* 0x800000ff02037221 */ /* 0x000fc80000010100 */
[----:B------:R-:W-:-:S07]  /*0bf0*/  FFMA R0, R0, R3, R0 ;  /* 0x0000000300007223 */ /* 0x000fce0000000000 */
.L_x_35:
[----:B------:R-:W-:Y:S05]  /*0c00*/  BSYNC.RECONVERGENT B2 ;  /* 0x0000000000027941 */ /* 0x000fea0003800200 */
.L_x_33:
[----:B------:R-:W-:Y:S01]  /*0c10*/  FADD R11, R11, R0 ;  /* 0x000000000b0b7221 */ /* 0x000fe20000000000 */
[----:B------:R-:W-:-:S07]  /*0c20*/  VIADD R12, R12, 0x1 ;  /* 0x000000010c0c7836 */ /* 0x000fce0000000000 */
.L_x_32:
[----:B------:R-:W-:Y:S05]  /*0c30*/  BSYNC.RECONVERGENT B1 ;  /* 0x0000000000017941 */ /* 0x000fea0003800200 */
.L_x_31:
        /* <DEDUP_REMOVED lines=15> */
.L_x_39:
[----:B------:R-:W0:Y:S02]  /*0d30*/  MUFU.RCP R0, R17 ;  /* 0x0000001100007308 */ /* 0x000e240000001000 */
[----:B0-----:R-:W-:-:S04]  /*0d40*/  FFMA R2, R17, R0, -1 ;  /* 0xbf80000011027423 */ /* 0x001fc80000000000 */
[----:B------:R-:W-:-:S04]  /*0d50*/  FADD.FTZ R3, -R2, -RZ ;  /* 0x800000ff02037221 */ /* 0x000fc80000010100 */
[----:B------:R-:W-:-:S07]  /*0d60*/  FFMA R0, R0, R3, R0 ;  /* 0x0000000300007223 */ /* 0x000fce0000000000 */
.L_x_40:
[----:B------:R-:W-:Y:S05]  /*0d70*/  BSYNC.RECONVERGENT B2 ;  /* 0x0000000000027941 */ /* 0x000fea0003800200 */
.L_x_38:
[----:B------:R-:W-:Y:S01]  /*0d80*/  FADD R11, R11, R0 ;  /* 0x000000000b0b7221 */ /* 0x000fe20000000000 */
[----:B------:R-:W-:-:S07]  /*0d90*/  VIADD R12, R12, 0x1 ;  /* 0x000000010c0c7836 */ /* 0x000fce0000000000 */
.L_x_37:
[----:B------:R-:W-:Y:S05]  /*0da0*/  BSYNC.RECONVERGENT B1 ;  /* 0x0000000000017941 */ /* 0x000fea0003800200 */
.L_x_36:
[----:B------:R-:W-:-:S05]  /*0db0*/  IADD3 R4, P0, PT, R4, 0x40, RZ ;  /* 0x0000004004047810 */ /* 0x000fca0007f1e0ff */
[----:B------:R-:W-:Y:S01]  /*0dc0*/  IMAD.X R5, RZ, RZ, R5, P0 ;  /* 0x000000ffff057224 */ /* 0x000fe200000e0605 */
[----:B------:R-:W-:Y:S07]  /*0dd0*/  @P3 BRA `(.L_x_41) ;  /* 0xfffffff4000c3947 */ /* 0x000fee000383ffff */
[----:B------:R-:W-:-:S07]  /*0de0*/  MOV R13, R7 ;  /* 0x00000007000d7202 */ /* 0x000fce0000000f00 */
.L_x_0:
[----:B------:R-:W-:-:S13]  /*0df0*/  ISETP.NE.AND P0, PT, R15, RZ, PT ;  /* 0x000000ff0f00720c */ /* 0x000fda0003f05270 */
[----:B------:R-:W-:Y:S05]  /*0e00*/  @!P0 BRA `(.L_x_42) ;  /* 0x0000000800c88947 */ /* 0x000fea0003800000 */
[----:B------:R-:W-:-:S13]  /*0e10*/  ISETP.GE.U32.AND P0, PT, R16, 0x3, PT ;  /* 0x000000031000780c */ /* 0x000fda0003f06070 */
[----:B------:R-:W-:Y:S05]  /*0e20*/  @!P0 BRA `(.L_x_43) ;  /* 0x00000004007c8947 */ /* 0x000fea0003800000 */
[----:B------:R-:W0:Y:S02]  /*0e30*/  LDC.64 R4, c[0x0][0x380] ;  /* 0x0000e000ff047b82 */ /* 0x000e240000000a00 */
[----:B0-----:R-:W-:-:S05]  /*0e40*/  IMAD.WIDE.U32 R4, R13, 0x8, R4 ;  /* 0x000000080d047825 */ /* 0x001fca00078e0004 */
[----:B--2---:R-:W2:Y:S02]  /*0e50*/  LDG.E.64 R2, desc[UR8][R4.64] ;  /* 0x0000000804027981 */ /* 0x004ea4000c1e1b00 */
        /* <DEDUP_REMOVED lines=14> */
.L_x_47:
[----:B------:R-:W0:Y:S02]  /*0f40*/  MUFU.RCP R0, R17 ;  /* 0x0000001100007308 */ /* 0x000e240000001000 */
[----:B0-----:R-:W-:-:S04]  /*0f50*/  FFMA R2, R17, R0, -1 ;  /* 0xbf80000011027423 */ /* 0x001fc80000000000 */
[----:B------:R-:W-:-:S04]  /*0f60*/  FADD.FTZ R3, -R2, -RZ ;  /* 0x800000ff02037221 */ /* 0x000fc80000010100 */
[----:B------:R-:W-:-:S07]  /*0f70*/  FFMA R0, R0, R3, R0 ;  /* 0x0000000300007223 */ /* 0x000fce0000000000 */
.L_x_48:
[----:B------:R-:W-:Y:S05]  /*0f80*/  BSYNC.RECONVERGENT B2 ;  /* 0x0000000000027941 */ /* 0x000fea0003800200 */
.L_x_46:
[----:B------:R-:W-:Y:S01]  /*0f90*/  FADD R11, R11, R0 ;  /* 0x000000000b0b7221 */ /* 0x000fe20000000000 */
[----:B------:R-:W-:-:S07]  /*0fa0*/  IADD3 R12, PT, PT, R12, 0x1, RZ ;  /* 0x000000010c0c7810 */ /* 0x000fce0007ffe0ff */
.L_x_45:
[----:B------:R-:W-:Y:S05]  /*0fb0*/  BSYNC.RECONVERGENT B1 ;  /* 0x0000000000017941 */ /* 0x000fea0003800200 */
.L_x_44:
        /* <DEDUP_REMOVED lines=15> */
.L_x_52:
[----:B------:R-:W0:Y:S02]  /*10b0*/  MUFU.RCP R0, R17 ;  /* 0x0000001100007308 */ /* 0x000e240000001000 */
[----:B0-----:R-:W-:-:S04]  /*10c0*/  FFMA R2, R17, R0, -1 ;  /* 0xbf80000011027423 */ /* 0x001fc80000000000 */
[----:B------:R-:W-:-:S04]  /*10d0*/  FADD.FTZ R3, -R2, -RZ ;  /* 0x800000ff02037221 */ /* 0x000fc80000010100 */
[----:B------:R-:W-:-:S07]  /*10e0*/  FFMA R0, R0, R3, R0 ;  /* 0x0000000300007223 */ /* 0x000fce0000000000 */
.L_x_53:
[----:B------:R-:W-:Y:S05]  /*10f0*/  BSYNC.RECONVERGENT B2 ;  /* 0x0000000000027941 */ /* 0x000fea0003800200 */
.L_x_51:
[----:B------:R-:W-:Y:S01]  /*1100*/  FADD R11, R11, R0 ;  /* 0x000000000b0b7221 */ /* 0x000fe20000000000 */
[----:B------:R-:W-:-:S07]  /*1110*/  IADD3 R12, PT, PT, R12, 0x1, RZ ;  /* 0x000000010c0c7810 */ /* 0x000fce0007ffe0ff */
.L_x_50:
[----:B------:R-:W-:Y:S05]  /*1120*/  BSYNC.RECONVERGENT B1 ;  /* 0x0000000000017941 */ /* 0x000fea0003800200 */
.L_x_49:
        /* <DEDUP_REMOVED lines=15> */
.L_x_57:
[----:B------:R-:W0:Y:S02]  /*1220*/  MUFU.RCP R0, R17 ;  /* 0x0000001100007308 */ /* 0x000e240000001000 */
[----:B0-----:R-:W-:-:S04]  /*1230*/  FFMA R2, R17, R0, -1 ;  /* 0xbf80000011027423 */ /* 0x001fc80000000000 */
[----:B------:R-:W-:-:S04]  /*1240*/  FADD.FTZ R3, -R2, -RZ ;  /* 0x800000ff02037221 */ /* 0x000fc80000010100 */
[----:B------:R-:W-:-:S07]  /*1250*/  FFMA R0, R0, R3, R0 ;  /* 0x0000000300007223 */ /* 0x000fce0000000000 */
.L_x_58:
[----:B------:R-:W-:Y:S05]  /*1260*/  BSYNC.RECONVERGENT B2 ;  /* 0x0000000000027941 */ /* 0x000fea0003800200 */
.L_x_56:
[----:B------:R-:W-:Y:S01]  /*1270*/  FADD R11, R11, R0 ;  /* 0x000000000b0b7221 */ /* 0x000fe20000000000 */
[----:B------:R-:W-:-:S07]  /*1280*/  IADD3 R12, PT, PT, R12, 0x1, RZ ;  /* 0x000000010c0c7810 */ /* 0x000fce0007ffe0ff */
.L_x_55:
[----:B------:R-:W-:Y:S05]  /*1290*/  BSYNC.RECONVERGENT B1 ;  /* 0x0000000000017941 */ /* 0x000fea0003800200 */
.L_x_54:
        /* <DEDUP_REMOVED lines=15> */
.L_x_62:
[----:B------:R-:W0:Y:S02]  /*1390*/  MUFU.RCP R0, R17 ;  /* 0x0000001100007308 */ /* 0x000e240000001000 */
[----:B0-----:R-:W-:-:S04]  /*13a0*/  FFMA R2, R17, R0, -1 ;  /* 0xbf80000011027423 */ /* 0x001fc80000000000 */
[----:B------:R-:W-:-:S04]  /*13b0*/  FADD.FTZ R3, -R2, -RZ ;  /* 0x800000ff02037221 */ /* 0x000fc80000010100 */
[----:B------:R-:W-:-:S07]  /*13c0*/  FFMA R0, R0, R3, R0 ;  /* 0x0000000300007223 */ /* 0x000fce0000000000 */
.L_x_63:
[----:B------:R-:W-:Y:S05]  /*13d0*/  BSYNC.RECONVERGENT B2 ;  /* 0x0000000000027941 */ /* 0x000fea0003800200 */
.L_x_61:
[----:B------:R-:W-:Y:S01]  /*13e0*/  FADD R11, R11, R0 ;  /* 0x000000000b0b7221 */ /* 0x000fe20000000000 */
[----:B------:R-:W-:-:S07]  /*13f0*/  IADD3 R12, PT, PT, R12, 0x1, RZ ;  /* 0x000000010c0c7810 */ /* 0x000fce0007ffe0ff */
.L_x_60:
[----:B------:R-:W-:Y:S05]  /*1400*/  BSYNC.RECONVERGENT B1 ;  /* 0x0000000000017941 */ /* 0x000fea0003800200 */
.L_x_59:
[----:B------:R-:W-:-:S07]  /*1410*/  VIADD R13, R13, 0x4 ;  /* 0x000000040d0d7836 */ /* 0x000fce0000000000 */
.L_x_43:
[----:B------:R-:W-:Y:S01]  /*1420*/  ISETP.NE.AND P0, PT, R8, RZ, PT ;  /* 0x000000ff0800720c */ /* 0x000fe20003f05270 */
[----:B------:R-:W-:-:S12]  /*1430*/  BSSY.RECONVERGENT B1, `(.L_x_42) ;  /* 0x000004f000017945 */ /* 0x000fd80003800200 */
[----:B------:R-:W-:Y:S05]  /*1440*/  @!P0 BRA `(.L_x_64) ;  /* 0x0000000400348947 */ /* 0x000fea0003800000 */
[----:B------:R-:W-:-:S13]  /*1450*/  ISETP.NE.AND P0, PT, R8, 0x1, PT ;  /* 0x000000010800780c */ /* 0x000fda0003f05270 */
        /* <DEDUP_REMOVED lines=18> */
.L_x_69:
[----:B------:R-:W0:Y:S02]  /*1580*/  MUFU.RCP R0, R17 ;  /* 0x0000001100007308 */ /* 0x000e240000001000 */
[----:B0-----:R-:W-:-:S04]  /*1590*/  FFMA R2, R17, R0, -1 ;  /* 0xbf80000011027423 */ /* 0x001fc80000000000 */
[----:B------:R-:W-:-:S04]  /*15a0*/  FADD.FTZ R3, -R2, -RZ ;  /* 0x800000ff02037221 */ /* 0x000fc80000010100 */
[----:B------:R-:W-:-:S07]  /*15b0*/  FFMA R0, R0, R3, R0 ;  /* 0x0000000300007223 */ /* 0x000fce0000000000 */
.L_x_70:
[----:B------:R-:W-:Y:S05]  /*15c0*/  BSYNC.RECONVERGENT B3 ;  /* 0x0000000000037941 */ /* 0x000fea0003800200 */
.L_x_68:
[----:B------:R-:W-:Y:S01]  /*15d0*/  FADD R11, R11, R0 ;  /* 0x000000000b0b7221 */ /* 0x000fe20000000000 */
[----:B------:R-:W-:-:S07]  /*15e0*/  VIADD R12, R12, 0x1 ;  /* 0x000000010c0c7836 */ /* 0x000fce0000000000 */
.L_x_67:
[----:B------:R-:W-:Y:S05]  /*15f0*/  BSYNC.RECONVERGENT B2 ;  /* 0x0000000000027941 */ /* 0x000fea0003800200 */
.L_x_66:
        /* <DEDUP_REMOVED lines=15> */
.L_x_74:
[----:B------:R-:W0:Y:S02]  /*16f0*/  MUFU.RCP R0, R17 ;  /* 0x0000001100007308 */ /* 0x000e240000001000 */
[----:B0-----:R-:W-:-:S04]  /*1700*/  FFMA R2, R17, R0, -1 ;  /* 0xbf80000011027423 */ /* 0x001fc80000000000 */
[----:B------:R-:W-:-:S04]  /*1710*/  FADD.FTZ R3, -R2, -RZ ;  /* 0x800000ff02037221 */ /* 0x000fc80000010100 */
[----:B------:R-:W-:-:S07]  /*1720*/  FFMA R0, R0, R3, R0 ;  /* 0x0000000300007223 */ /* 0x000fce0000000000 */
.L_x_75:
[----:B------:R-:W-:Y:S05]  /*1730*/  BSYNC.RECONVERGENT B3 ;  /* 0x0000000000037941 */ /* 0x000fea0003800200 */
.L_x_73:
[----:B------:R-:W-:Y:S01]  /*1740*/  FADD R11, R11, R0 ;  /* 0x000000000b0b7221 */ /* 0x000fe20000000000 */
[----:B------:R-:W-:-:S07]  /*1750*/  VIADD R12, R12, 0x1 ;  /* 0x000000010c0c7836 */ /* 0x000fce0000000000 */
.L_x_72:
[----:B------:R-:W-:Y:S05]  /*1760*/  BSYNC.RECONVERGENT B2 ;  /* 0x0000000000027941 */ /* 0x000fea0003800200 */
.L_x_71:
[----:B------:R-:W-:-:S07]  /*1770*/  VIADD R13, R13, 0x2 ;  /* 0x000000020d0d7836 */ /* 0x000fce0000000000 */
.L_x_65:
[----:B------:R-:W0:Y:S02]  /*1780*/  LDCU UR6, c[0x0][0x388] ;  /* 0x00007100ff0677ac */ /* 0x000e240008000800 */
[----:B0-----:R-:W-:-:S09]  /*1790*/  ULOP3.LUT UP0, URZ, UR6, 0x1, URZ, 0xc0, !UPT ;  /* 0x0000000106ff7892 */ /* 0x001fd2000f80c0ff */
[----:B------:R-:W-:Y:S05]  /*17a0*/  BRA.U !UP0, `(.L_x_64) ;  /* 0x00000001085c7547 */ /* 0x000fea000b800000 */
[----:B------:R-:W0:Y:S02]  /*17b0*/  LDC.64 R2, c[0x0][0x380] ;  /* 0x0000e000ff027b82 */ /* 0x000e240000000a00 */
[----:B0-----:R-:W-:-:S06]  /*17c0*/  IMAD.WIDE.U32 R2, R13, 0x8, R2 ;  /* 0x000000080d027825 */ /* 0x001fcc00078e0002 */
[----:B--2---:R-:W2:Y:S02]  /*17d0*/  LDG.E.64 R2, desc[UR8][R2.64] ;  /* 0x0000000802027981 */ /* 0x004ea4000c1e1b00 */
[----:B--2---:R-:W-:-:S06]  /*17e0*/  IMAD.WIDE R4, R6, 0x4, R2 ;  /* 0x0000000406047825 */ /* 0x004fcc00078e0202 */
[----:B------:R-:W2:Y:S02]  /*17f0*/  LD.E R5, desc[UR8][R4.64] ;  /* 0x0000000804057980 */ /* 0x000ea4000c101900 */
        /* <DEDUP_REMOVED lines=11> */
.L_x_77:
[----:B------:R-:W0:Y:S02]  /*18b0*/  MUFU.RCP R0, R5 ;  /* 0x0000000500007308 */ /* 0x000e240000001000 */
[----:B0-----:R-:W-:-:S04]  /*18c0*/  FFMA R2, R5, R0, -1 ;  /* 0xbf80000005027423 */ /* 0x001fc80000000000 */
[----:B------:R-:W-:-:S04]  /*18d0*/  FADD.FTZ R3, -R2, -RZ ;  /* 0x800000ff02037221 */ /* 0x000fc80000010100 */
[----:B------:R-:W-:-:S07]  /*18e0*/  FFMA R0, R0, R3, R0 ;  /* 0x0000000300007223 */ /* 0x000fce0000000000 */
.L_x_78:
[----:B------:R-:W-:Y:S05]  /*18f0*/  BSYNC.RECONVERGENT B2 ;  /* 0x0000000000027941 */ /* 0x000fea0003800200 */
.L_x_76:
[----:B------:R-:W-:Y:S01]  /*1900*/  FADD R11, R11, R0 ;  /* 0x000000000b0b7221 */ /* 0x000fe20000000000 */
[----:B------:R-:W-:-:S07]  /*1910*/  VIADD R12, R12, 0x1 ;  /* 0x000000010c0c7836 */ /* 0x000fce0000000000 */
.L_x_64:
[----:B--2---:R-:W-:Y:S05]  /*1920*/  BSYNC.RECONVERGENT B1 ;  /* 0x0000000000017941 */ /* 0x004fea0003800200 */
.L_x_42:
[----:B------:R-:W-:Y:S01]  /*1930*/  FSETP.GT.AND P0, PT, R11, RZ, PT ;  /* 0x000000ff0b00720b */ /* 0x000fe20003f04000 */
[----:B------:R-:W-:-:S12]  /*1940*/  BSSY.RECONVERGENT B0, `(.L_x_79) ;  /* 0x0000013000007945 */ /* 0x000fd80003800200 */
[----:B------:R-:W-:Y:S05]  /*1950*/  @!P0 BRA `(.L_x_80) ;  /* 0x0000000000448947 */ /* 0x000fea0003800000 */
[----:B------:R-:W0:Y:S01]  /*1960*/  MUFU.RCP R2, R11 ;  /* 0x0000000b00027308 */ /* 0x000e220000001000 */
[----:B------:R-:W-:Y:S01]  /*1970*/  I2FP.F32.S32 R0, R12 ;  /* 0x0000000c00007245 */ /* 0x000fe20000201400 */
[----:B------:R-:W-:Y:S06]  /*1980*/  BSSY.RECONVERGENT B1, `(.L_x_81) ;  /* 0x000000c000017945 */ /* 0x000fec0003800200 */
[----:B------:R-:W1:Y:S01]  /*1990*/  FCHK P0, R0, R11 ;  /* 0x0000000b00007302 */ /* 0x000e620000000000 */
[----:B0-----:R-:W-:-:S04]  /*19a0*/  FFMA R3, R2, -R11, 1 ;  /* 0x3f80000002037423 */ /* 0x001fc8000000080b */
[----:B------:R-:W-:-:S04]  /*19b0*/  FFMA R3, R2, R3, R2 ;  /* 0x0000000302037223 */ /* 0x000fc80000000002 */
[----:B------:R-:W-:-:S04]  /*19c0*/  FFMA R2, R0, R3, RZ ;  /* 0x0000000300027223 */ /* 0x000fc800000000ff */
[----:B------:R-:W-:-:S04]  /*19d0*/  FFMA R4, R2, -R11, R0 ;  /* 0x8000000b02047223 */ /* 0x000fc80000000000 */
[----:B------:R-:W-:Y:S01]  /*19e0*/  FFMA R5, R3, R4, R2 ;  /* 0x0000000403057223 */ /* 0x000fe20000000002 */
[----:B-1----:R-:W-:Y:S06]  /*19f0*/  @!P0 BRA `(.L_x_82) ;  /* 0x0000000000108947 */ /* 0x002fec0003800000 */
[----:B------:R-:W-:Y:S02]  /*1a00*/  MOV R3, R11 ;  /* 0x0000000b00037202 */ /* 0x000fe40000000f00 */
[----:B------:R-:W-:-:S07]  /*1a10*/  MOV R2, 0x1a30 ;  /* 0x00001a3000027802 */ /* 0x000fce0000000f00 */
[----:B--2---:R-:W-:Y:S05]  /*1a20*/  CALL.REL.NOINC `($__internal_1_$__cuda_sm3x_div_rn_noftz_f32_slowpath) ;  /* 0x0000000400007944 */ /* 0x004fea0003c00000 */
[----:B------:R-:W-:-:S07]  /*1a30*/  IMAD.MOV.U32 R5, RZ, RZ, R0 ;  /* 0x000000ffff057224 */ /* 0x000fce00078e0000 */
.L_x_82:
[----:B--2---:R-:W-:Y:S05]  /*1a40*/  BSYNC.RECONVERGENT B1 ;  /* 0x0000000000017941 */ /* 0x004fea0003800200 */
.L_x_81:
[----:B------:R-:W0:Y:S02]  /*1a50*/  LDC.64 R2, c[0x0][0x390] ;  /* 0x0000e400ff027b82 */ /* 0x000e240000000a00 */
[----:B0-----:R0:W-:Y:S02]  /*1a60*/  REDG.E.ADD.F32.FTZ.RN.STRONG.GPU desc[UR8][R2.64], R5 ;  /* 0x00000005020079a6 */ /* 0x0011e4000c12f308 */
.L_x_80:
[----:B--2---:R-:W-:Y:S05]  /*1a70*/  BSYNC.RECONVERGENT B0 ;  /* 0x0000000000007941 */ /* 0x004fea0003800200 */
.L_x_79:
[----:B------:R-:W1:Y:S01]  /*1a80*/  LDCU UR6, c[0x0][0x38c] ;  /* 0x00007180ff0677ac */ /* 0x000e620008000800 */
[----:B------:R-:W-:-:S05]  /*1a90*/  IMAD.IADD R6, R9, 0x1, R6 ;  /* 0x0000000109067824 */ /* 0x000fca00078e0206 */
[----:B-1----:R-:W-:-:S13]  /*1aa0*/  ISETP.GE.AND P0, PT, R6, UR6, PT ;  /* 0x0000000606007c0c */ /* 0x002fda000bf06270 */
[----:B------:R-:W-:Y:S05]  /*1ab0*/  @!P0 BRA `(.L_x_83) ;  /* 0xffffffe400a88947 */ /* 0x000fea000383ffff */
[----:B------:R-:W-:Y:S05]  /*1ac0*/  EXIT ;  /* 0x000000000000794d */ /* 0x000fea0003800000 */
        .weak           $__internal_0_$__cuda_sm20_rcp_rn_f32_slowpath
        .type           $__internal_0_$__cuda_sm20_rcp_rn_f32_slowpath,@function
        .size           $__internal_0_$__cuda_sm20_rcp_rn_f32_slowpath,($__internal_1_$__cuda_sm3x_div_rn_noftz_f32_slowpath - $__internal_0_$__cuda_sm20_rcp_rn_f32_slowpath)
$__internal_0_$__cuda_sm20_rcp_rn_f32_slowpath:
[----:B------:R-:W-:Y:S01]  /*1ad0*/  SHF.L.U32 R2, R0, 0x1, RZ ;  /* 0x0000000100027819 */ /* 0x000fe200000006ff */
[----:B------:R-:W-:Y:S03]  /*1ae0*/  BSSY.RECONVERGENT B0, `(.L_x_84) ;  /* 0x0000030000007945 */ /* 0x000fe60003800200 */
[----:B------:R-:W-:-:S04]  /*1af0*/  SHF.R.U32.HI R2, RZ, 0x18, R2 ;  /* 0x00000018ff027819 */ /* 0x000fc80000011602 */
[----:B------:R-:W-:-:S13]  /*1b00*/  ISETP.NE.U32.AND P0, PT, R2, RZ, PT ;  /* 0x000000ff0200720c */ /* 0x000fda0003f05070 */
[----:B------:R-:W-:Y:S05]  /*1b10*/  @P0 BRA `(.L_x_85) ;  /* 0x0000000000280947 */ /* 0x000fea0003800000 */
[----:B------:R-:W-:-:S05]  /*1b20*/  IMAD.SHL.U32 R2, R0, 0x2, RZ ;  /* 0x0000000200027824 */ /* 0x000fca00078e00ff */
[----:B------:R-:W-:-:S13]  /*1b30*/  ISETP.NE.AND P0, PT, R2, RZ, PT ;  /* 0x000000ff0200720c */ /* 0x000fda0003f05270 */
[----:B------:R-:W-:Y:S01]  /*1b40*/  @P0 FFMA R17, R0, 1.84467440737095516160e+19, RZ ;  /* 0x5f80000000110823 */ /* 0x000fe200000000ff */
[----:B------:R-:W-:Y:S08]  /*1b50*/  @!P0 MUFU.RCP R3, R0 ;  /* 0x0000000000038308 */ /* 0x000ff00000001000 */
[----:B------:R-:W0:Y:S02]  /*1b60*/  @P0 MUFU.RCP R2, R17 ;  /* 0x0000001100020308 */ /* 0x000e240000001000 */
[----:B0-----:R-:W-:-:S04]  /*1b70*/  @P0 FFMA R18, R17, R2, -1 ;  /* 0xbf80000011120423 */ /* 0x001fc80000000002 */
[----:B------:R-:W-:-:S04]  /*1b80*/  @P0 FADD.FTZ R19, -R18, -RZ ;  /* 0x800000ff12130221 */ /* 0x000fc80000010100 */
[----:B------:R-:W-:-:S04]  /*1b90*/  @P0 FFMA R2, R2, R19, R2 ;  /* 0x0000001302020223 */ /* 0x000fc80000000002 */
[----:B------:R-:W-:Y:S01]  /*1ba0*/  @P0 FFMA R3, R2, 1.84467440737095516160e+19, RZ ;  /* 0x5f80000002030823 */ /* 0x000fe200000000ff */
[----:B------:R-:W-:Y:S06]  /*1bb0*/  BRA `(.L_x_86) ;  /* 0x0000000000887947 */ /* 0x000fec0003800000 */
.L_x_85:
[----:B------:R-:W-:-:S05]  /*1bc0*/  VIADD R3, R2, 0xffffff03 ;  /* 0xffffff0302037836 */ /* 0x000fca0000000000 */
[----:B------:R-:W-:-:S13]  /*1bd0*/  ISETP.GT.U32.AND P0, PT, R3, 0x1, PT ;  /* 0x000000010300780c */ /* 0x000fda0003f04070 */
[----:B------:R-:W-:Y:S05]  /*1be0*/  @P0 BRA `(.L_x_87) ;  /* 0x0000000000780947 */ /* 0x000fea0003800000 */
[----:B------:R-:W-:Y:S01]  /*1bf0*/  LOP3.LUT R17, R0, 0x7fffff, RZ, 0xc0, !PT ;  /* 0x007fffff00117812 */ /* 0x000fe200078ec0ff */
[----:B------:R-:W-:-:S03]  /*1c00*/  HFMA2 R22, -RZ, RZ, 0, 1.78813934326171875e-07 ;  /* 0x00000003ff167431 */ /* 0x000fc600000001ff */
[----:B------:R-:W-:-:S04]  /*1c10*/  LOP3.LUT R17, R17, 0x3f800000, RZ, 0xfc, !PT ;  /* 0x3f80000011117812 */ /* 0x000fc800078efcff */
[----:B------:R-:W0:Y:S01]  /*1c20*/  MUFU.RCP R18, R17 ;  /* 0x0000001100127308 */ /* 0x000e220000001000 */
[----:B------:R-:W-:Y:S01]  /*1c30*/  SHF.L.U32 R21, R22, R3, RZ ;  /* 0x0000000316157219 */ /* 0x000fe200000006ff */
[----:B0-----:R-:W-:-:S04]  /*1c40*/  FFMA R19, R17, R18, -1 ;  /* 0xbf80000011137423 */ /* 0x001fc80000000012 */
[----:B------:R-:W-:-:S04]  /*1c50*/  FADD.FTZ R19, -R19, -RZ ;  /* 0x800000ff13137221 */ /* 0x000fc80000010100 */
[CCC-:B------:R-:W-:Y:S01]  /*1c60*/  FFMA.RM R20, R18.reuse, R19.reuse, R18.reuse ;  /* 0x0000001312147223 */ /* 0x1c0fe20000004012 */
[----:B------:R-:W-:-:S04]  /*1c70*/  FFMA.RP R19, R18, R19, R18 ;  /* 0x0000001312137223 */ /* 0x000fc80000008012 */
[C---:B------:R-:W-:Y:S02]  /*1c80*/  LOP3.LUT R18, R20.reuse, 0x7fffff, RZ, 0xc0, !PT ;  /* 0x007fffff14127812 */ /* 0x040fe400078ec0ff */
[----:B------:R-:W-:Y:S02]  /*1c90*/  FSETP.NEU.FTZ.AND P0, PT, R20, R19, PT ;  /* 0x000000131400720b */ /* 0x000fe40003f1d000 */
[----:B------:R-:W-:Y:S02]  /*1ca0*/  LOP3.LUT R18, R18, 0x800000, RZ, 0xfc, !PT ;  /* 0x0080000012127812 */ /* 0x000fe400078efcff */
[----:B------:R-:W-:Y:S02]  /*1cb0*/  SEL R19, RZ, 0xffffffff, !P0 ;  /* 0xffffffffff137807 */ /* 0x000fe40004000000 */
[----:B------:R-:W-:-:S03]  /*1cc0*/  LOP3.LUT R20, R21, R18, RZ, 0xc0, !PT ;  /* 0x0000001215147212 */ /* 0x000fc600078ec0ff */
[----:B------:R-:W-:Y:S01]  /*1cd0*/  IMAD.MOV R19, RZ, RZ, -R19 ;  /* 0x000000ffff137224 */ /* 0x000fe200078e0a13 */
[----:B------:R-:W-:-:S04]  /*1ce0*/  SHF.R.U32.HI R20, RZ, R3, R20 ;  /* 0x00000003ff147219 */ /* 0x000fc80000011614 */
[----:B------:R-:W-:Y:S02]  /*1cf0*/  LOP3.LUT P1, RZ, R19, R3, R18, 0xf8, !PT ;  /* 0x0000000313ff7212 */ /* 0x000fe4000782f812 */
[C---:B------:R-:W-:Y:S02]  /*1d00*/  LOP3.LUT P0, RZ, R20.reuse, 0x1, RZ, 0xc0, !PT ;  /* 0x0000000114ff7812 */ /* 0x040fe4000780c0ff */
[----:B------:R-:W-:-:S04]  /*1d10*/  LOP3.LUT P2, RZ, R20, 0x2, RZ, 0xc0, !PT ;  /* 0x0000000214ff7812 */ /* 0x000fc8000784c0ff */
[----:B------:R-:W-:Y:S02]  /*1d20*/  PLOP3.LUT P0, PT, P0, P1, P2, 0xe0, 0x0 ;  /* 0x000000000000781c */ /* 0x000fe40000703c20 */
[----:B------:R-:W-:Y:S02]  /*1d30*/  LOP3.LUT P1, RZ, R0, 0x7fffff, RZ, 0xc0, !PT ;  /* 0x007fffff00ff7812 */ /* 0x000fe4000782c0ff */
[----:B------:R-:W-:-:S05]  /*1d40*/  SEL R3, RZ, 0x1, !P0 ;  /* 0x00000001ff037807 */ /* 0x000fca0004000000 */
[----:B------:R-:W-:-:S05]  /*1d50*/  IMAD.MOV R3, RZ, RZ, -R3 ;  /* 0x000000ffff037224 */ /* 0x000fca00078e0a03 */
[----:B------:R-:W-:Y:S02]  /*1d60*/  ISETP.GE.AND P0, PT, R3, RZ, PT ;  /* 0x000000ff0300720c */ /* 0x000fe40003f06270 */
[----:B------:R-:W-:-:S04]  /*1d70*/  IADD3 R3, PT, PT, R2, -0xfc, RZ ;  /* 0xffffff0402037810 */ /* 0x000fc80007ffe0ff */
[----:B------:R-:W-:-:S07]  /*1d80*/  SHF.R.U32.HI R3, RZ, R3, R18 ;  /* 0x00000003ff037219 */ /* 0x000fce0000011612 */
[----:B------:R-:W-:-:S04]  /*1d90*/  @!P0 VIADD R3, R3, 0x1 ;  /* 0x0000000103038836 */ /* 0x000fc80000000000 */
[----:B------:R-:W-:-:S05]  /*1da0*/  @!P1 IMAD.SHL.U32 R3, R3, 0x2, RZ ;  /* 0x0000000203039824 */ /* 0x000fca00078e00ff */
[----:B------:R-:W-:Y:S01]  /*1db0*/  LOP3.LUT R3, R3, 0x80000000, R0, 0xf8, !PT ;  /* 0x8000000003037812 */ /* 0x000fe200078ef800 */
[----:B------:R-:W-:Y:S06]  /*1dc0*/  BRA `(.L_x_86) ;  /* 0x0000000000047947 */ /* 0x000fec0003800000 */
.L_x_87:
[----:B------:R0:W1:Y:S02]  /*1dd0*/  MUFU.RCP R3, R0 ;  /* 0x0000000000037308 */ /* 0x0000640000001000 */
.L_x_86:
[----:B------:R-:W-:Y:S05]  /*1de0*/  BSYNC.RECONVERGENT B0 ;  /* 0x0000000000007941 */ /* 0x000fea0003800200 */
.L_x_84:
[----:B01----:R-:W-:Y:S01]  /*1df0*/  MOV R0, R3 ;  /* 0x0000000300007202 */ /* 0x003fe20000000f00 */
[----:B------:R-:W-:Y:S02]  /*1e00*/  IMAD.MOV.U32 R2, RZ, RZ, R14 ;  /* 0x000000ffff027224 */ /* 0x000fe400078e000e */
[----:B------:R-:W-:-:S04]  /*1e10*/  IMAD.MOV.U32 R3, RZ, RZ, 0x0 ;  /* 0x00000000ff037424 */ /* 0x000fc800078e00ff */
[----:B------:R-:W-:Y:S05]  /*1e20*/  RET.REL.NODEC R2 `(_Z18HarmonicMeanKernelPPKfiiPf) ;  /* 0xffffffe002747950 */ /* 0x000fea0003c3ffff */
        .weak           $__internal_1_$__cuda_sm3x_div_rn_noftz_f32_slowpath
        .type           $__internal_1_$__cuda_sm3x_div_rn_noftz_f32_slowpath,@function
        .size           $__internal_1_$__cuda_sm3x_div_rn_noftz_f32_slowpath,(.L_x_227 - $__internal_1_$__cuda_sm3x_div_rn_noftz_f32_slowpath)
$__internal_1_$__cuda_sm3x_div_rn_noftz_f32_slowpath:
[----:B------:R-:W-:Y:S01]  /*1e30*/  SHF.R.U32.HI R5, RZ, 0x17, R3 ;  /* 0x00000017ff057819 */ /* 0x000fe20000011603 */
[----:B------:R-:W-:Y:S01]  /*1e40*/  BSSY.RECONVERGENT B2, `(.L_x_88) ;  /* 0x0000063000027945 */ /* 0x000fe20003800200 */
[--C-:B------:R-:W-:Y:S01]  /*1e50*/  SHF.R.U32.HI R4, RZ, 0x17, R0.reuse ;  /* 0x00000017ff047819 */ /* 0x100fe20000011600 */
[----:B------:R-:W-:Y:S01]  /*1e60*/  IMAD.MOV.U32 R11, RZ, RZ, R0 ;  /* 0x000000ffff0b7224 */ /* 0x000fe200078e0000 */
[----:B------:R-:W-:Y:S02]  /*1e70*/  LOP3.LUT R5, R5, 0xff, RZ, 0xc0, !PT ;  /* 0x000000ff05057812 */ /* 0x000fe400078ec0ff */
[----:B------:R-:W-:Y:S02]  /*1e80*/  LOP3.LUT R12, R4, 0xff, RZ, 0xc0, !PT ;  /* 0x000000ff040c7812 */ /* 0x000fe400078ec0ff */
[----:B------:R-:W-:-:S03]  /*1e90*/  IADD3 R14, PT, PT, R5, -0x1, RZ ;  /* 0xffffffff050e7810 */ /* 0x000fc60007ffe0ff */
[----:B------:R-:W-:Y:S01]  /*1ea0*/  VIADD R13, R12, 0xffffffff ;  /* 0xffffffff0c0d7836 */ /* 0x000fe20000000000 */
[----:B------:R-:W-:-:S04]  /*1eb0*/  ISETP.GT.U32.AND P0, PT, R14, 0xfd, PT ;  /* 0x000000fd0e00780c */ /* 0x000fc80003f04070 */
[----:B------:R-:W-:-:S13]  /*1ec0*/  ISETP.GT.U32.OR P0, PT, R13, 0xfd, P0 ;  /* 0x000000fd0d00780c */ /* 0x000fda0000704470 */
[----:B------:R-:W-:Y:S01]  /*1ed0*/  @!P0 MOV R4, RZ ;  /* 0x000000ff00048202 */ /* 0x000fe20000000f00 */
[----:B------:R-:W-:Y:S06]  /*1ee0*/  @!P0 BRA `(.L_x_89) ;  /* 0x00000000005c8947 */ /* 0x000fec0003800000 */
[----:B------:R-:W-:Y:S02]  /*1ef0*/  FSETP.GTU.FTZ.AND P1, PT, |R3|, +INF , PT ;  /* 0x7f8000000300780b */ /* 0x000fe40003f3c200 */
[----:B------:R-:W-:-:S04]  /*1f00*/  FSETP.GTU.FTZ.AND P0, PT, |R0|, +INF , PT ;  /* 0x7f8000000000780b */ /* 0x000fc80003f1c200 */
[----:B------:R-:W-:-:S13]  /*1f10*/  PLOP3.LUT P0, PT, P0, P1, PT, 0xf8, 0x8f ;  /* 0x00000000008f781c */ /* 0x000fda0000703f70 */
[----:B------:R-:W-:Y:S05]  /*1f20*/  @P0 BRA `(.L_x_90) ;  /* 0x00000004004c0947 */ /* 0x000fea0003800000 */
[----:B------:R-:W-:-:S13]  /*1f30*/  LOP3.LUT P0, RZ, R3, 0x7fffffff, R11, 0xc8, !PT ;  /* 0x7fffffff03ff7812 */ /* 0x000fda000780c80b */
[----:B------:R-:W-:Y:S05]  /*1f40*/  @!P0 BRA `(.L_x_91) ;  /* 0x00000004003c8947 */ /* 0x000fea0003800000 */
[C---:B------:R-:W-:Y:S02]  /*1f50*/  FSETP.NEU.FTZ.AND P1, PT, |R0|.reuse, +INF , PT ;  /* 0x7f8000000000780b */ /* 0x040fe40003f3d200 */
[----:B------:R-:W-:Y:S02]  /*1f60*/  FSETP.NEU.FTZ.AND P2, PT, |R3|, +INF , PT ;  /* 0x7f8000000300780b */ /* 0x000fe40003f5d200 */
[----:B------:R-:W-:-:S11]  /*1f70*/  FSETP.NEU.FTZ.AND P0, PT, |R0|, +INF , PT ;  /* 0x7f8000000000780b */ /* 0x000fd60003f1d200 */
[----:B------:R-:W-:Y:S05]  /*1f80*/  @!P2 BRA !P1, `(.L_x_91) ;  /* 0x00000004002ca947 */ /* 0x000fea0004800000 */
[----:B------:R-:W-:-:S04]  /*1f90*/  LOP3.LUT P1, RZ, R11, 0x7fffffff, RZ, 0xc0, !PT ;  /* 0x7fffffff0bff7812 */ /* 0x000fc8000782c0ff */
[----:B------:R-:W-:-:S13]  /*1fa0*/  PLOP3.LUT P1, PT, P2, P1, PT, 0x2f, 0xf2 ;  /* 0x0000000000f2781c */ /* 0x000fda0001722577 */
[----:B------:R-:W-:Y:S05]  /*1fb0*/  @P1 BRA `(.L_x_92) ;  /* 0x0000000400181947 */ /* 0x000fea0003800000 */
[----:B------:R-:W-:-:S04]  /*1fc0*/  LOP3.LUT P1, RZ, R3, 0x7fffffff, RZ, 0xc0, !PT ;  /* 0x7fffffff03ff7812 */ /* 0x000fc8000782c0ff */
[----:B------:R-:W-:-:S13]  /*1fd0*/  PLOP3.LUT P0, PT, P0, P1, PT, 0x2f, 0xf2 ;  /* 0x0000000000f2781c */ /* 0x000fda0000702577 */
[----:B------:R-:W-:Y:S05]  /*1fe0*/  @P0 BRA `(.L_x_93) ;  /* 0x0000000400000947 */ /* 0x000fea0003800000 */
[----:B------:R-:W-:Y:S02]  /*1ff0*/  ISETP.GE.AND P0, PT, R13, RZ, PT ;  /* 0x000000ff0d00720c */ /* 0x000fe40003f06270 */
[----:B------:R-:W-:-:S11]  /*2000*/  ISETP.GE.AND P1, PT, R14, RZ, PT ;  /* 0x000000ff0e00720c */ /* 0x000fd60003f26270 */
[----:B------:R-:W-:Y:S02]  /*2010*/  @P0 IMAD.MOV.U32 R4, RZ, RZ, RZ ;  /* 0x000000ffff040224 */ /* 0x000fe400078e00ff */
[----:B------:R-:W-:Y:S01]  /*2020*/  @!P0 FFMA R11, R0, 1.84467440737095516160e+19, RZ ;  /* 0x5f800000000b8823 */ /* 0x000fe200000000ff */
[----:B------:R-:W-:Y:S02]  /*2030*/  @!P0 IMAD.MOV.U32 R4, RZ, RZ, -0x40 ;  /* 0xffffffc0ff048424 */ /* 0x000fe400078e00ff */
[----:B------:R-:W-:-:S03]  /*2040*/  @!P1 FFMA R3, R3, 1.84467440737095516160e+19, RZ ;  /* 0x5f80000003039823 */ /* 0x000fc600000000ff */
[----:B------:R-:W-:-:S07]  /*2050*/  @!P1 IADD3 R4, PT, PT, R4, 0x40, RZ ;  /* 0x0000004004049810 */ /* 0x000fce0007ffe0ff */
.L_x_89:
[----:B------:R-:W-:Y:S01]  /*2060*/  LEA R0, R5, 0xc0800000, 0x17 ;  /* 0xc080000005007811 */ /* 0x000fe200078eb8ff */
[----:B------:R-:W-:Y:S01]  /*2070*/  VIADD R12, R12, 0xffffff81 ;  /* 0xffffff810c0c7836 */ /* 0x000fe20000000000 */
[----:B------:R-:W-:Y:S03]  /*2080*/  BSSY.RECONVERGENT B3, `(.L_x_94) ;  /* 0x0000035000037945 */ /* 0x000fe60003800200 */
[----:B------:R-:W-:Y:S01]  /*2090*/  IMAD.IADD R3, R3, 0x1, -R0 ;  /* 0x0000000103037824 */ /* 0x000fe200078e0a00 */
[C---:B------:R-:W-:Y:S01]  /*20a0*/  IADD3 R5, PT, PT, R12.reuse, 0x7f, -R5 ;  /* 0x0000007f0c057810 */ /* 0x040fe20007ffe805 */
[----:B------:R-:W-:Y:S02]  /*20b0*/  IMAD R0, R12, -0x800000, R11 ;  /* 0xff8000000c007824 */ /* 0x000fe400078e020b */
[----:B------:R-:W0:Y:S01]  /*20c0*/  MUFU.RCP R13, R3 ;  /* 0x00000003000d7308 */ /* 0x000e220000001000 */
[----:B------:R-:W-:Y:S01]  /*20d0*/  FADD.FTZ R17, -R3, -RZ ;  /* 0x800000ff03117221 */ /* 0x000fe20000010100 */
[----:B------:R-:W-:-:S03]  /*20e0*/  IADD3 R5, PT, PT, R5, R4, RZ ;  /* 0x0000000405057210 */ /* 0x000fc60007ffe0ff */
[----:B0-----:R-:W-:-:S04]  /*20f0*/  FFMA R14, R13, R17, 1 ;  /* 0x3f8000000d0e7423 */ /* 0x001fc80000000011 */
[----:B------:R-:W-:-:S04]  /*2100*/  FFMA R18, R13, R14, R13 ;  /* 0x0000000e0d127223 */ /* 0x000fc8000000000d */
[----:B------:R-:W-:-:S04]  /*2110*/  FFMA R11, R0, R18, RZ ;  /* 0x00000012000b7223 */ /* 0x000fc800000000ff */
[----:B------:R-:W-:-:S04]  /*2120*/  FFMA R14, R17, R11, R0 ;  /* 0x0000000b110e7223 */ /* 0x000fc80000000000 */
[----:B------:R-:W-:-:S04]  /*2130*/  FFMA R11, R18, R14, R11 ;  /* 0x0000000e120b7223 */ /* 0x000fc8000000000b */
[----:B------:R-:W-:-:S04]  /*2140*/  FFMA R14, R17, R11, R0 ;  /* 0x0000000b110e7223 */ /* 0x000fc80000000000 */
[----:B------:R-:W-:-:S05]  /*2150*/  FFMA R0, R18, R14, R11 ;  /* 0x0000000e12007223 */ /* 0x000fca000000000b */
[----:B------:R-:W-:-:S04]  /*2160*/  SHF.R.U32.HI R3, RZ, 0x17, R0 ;  /* 0x00000017ff037819 */ /* 0x000fc80000011600 */
[----:B------:R-:W-:-:S05]  /*2170*/  LOP3.LUT R3, R3, 0xff, RZ, 0xc0, !PT ;  /* 0x000000ff03037812 */ /* 0x000fca00078ec0ff */
[----:B------:R-:W-:-:S04]  /*2180*/  IMAD.IADD R13, R3, 0x1, R5 ;  /* 0x00000001030d7824 */ /* 0x000fc800078e0205 */
[----:B------:R-:W-:-:S05]  /*2190*/  VIADD R3, R13, 0xffffffff ;  /* 0xffffffff0d037836 */ /* 0x000fca0000000000 */
[----:B------:R-:W-:-:S13]  /*21a0*/  ISETP.GE.U32.AND P0, PT, R3, 0xfe, PT ;  /* 0x000000fe0300780c */ /* 0x000fda0003f06070 */
[----:B------:R-:W-:Y:S05]  /*21b0*/  @!P0 BRA `(.L_x_95) ;  /* 0x0000000000808947 */ /* 0x000fea0003800000 */
[----:B------:R-:W-:-:S13]  /*21c0*/  ISETP.GT.AND P0, PT, R13, 0xfe, PT ;  /* 0x000000fe0d00780c */ /* 0x000fda0003f04270 */
[----:B------:R-:W-:Y:S05]  /*21d0*/  @P0 BRA `(.L_x_96) ;  /* 0x00000000006c0947 */ /* 0x000fea0003800000 */
[----:B------:R-:W-:-:S13]  /*21e0*/  ISETP.GE.AND P0, PT, R13, 0x1, PT ;  /* 0x000000010d00780c */ /* 0x000fda0003f06270 */
[----:B------:R-:W-:Y:S05]  /*21f0*/  @P0 BRA `(.L_x_97) ;  /* 0x0000000000740947 */ /* 0x000fea0003800000 */
[----:B------:R-:W-:Y:S02]  /*2200*/  ISETP.GE.AND P0, PT, R13, -0x18, PT ;  /* 0xffffffe80d00780c */ /* 0x000fe40003f06270 */
[----:B------:R-:W-:-:S11]  /*2210*/  LOP3.LUT R0, R0, 0x80000000, RZ, 0xc0, !PT ;  /* 0x8000000000007812 */ /* 0x000fd600078ec0ff */
[----:B------:R-:W-:Y:S05]  /*2220*/  @!P0 BRA `(.L_x_97) ;  /* 0x0000000000688947 */ /* 0x000fea0003800000 */
[CCC-:B------:R-:W-:Y:S01]  /*2230*/  FFMA.RZ R3, R18.reuse, R14.reuse, R11.reuse ;  /* 0x0000000e12037223 */ /* 0x1c0fe2000000c00b */
[C---:B------:R-:W-:Y:S01]  /*2240*/  IADD3 R12, PT, PT, R13.reuse, 0x20, RZ ;  /* 0x000000200d0c7810 */ /* 0x040fe20007ffe0ff */
[CCC-:B------:R-:W-:Y:S01]  /*2250*/  FFMA.RM R4, R18.reuse, R14.reuse, R11.reuse ;  /* 0x0000000e12047223 */ /* 0x1c0fe2000000400b */
[----:B------:R-:W-:Y:S02]  /*2260*/  ISETP.NE.AND P2, PT, R13, RZ, PT ;  /* 0x000000ff0d00720c */ /* 0x000fe40003f45270 */
[----:B------:R-:W-:Y:S01]  /*2270*/  LOP3.LUT R5, R3, 0x7fffff, RZ, 0xc0, !PT ;  /* 0x007fffff03057812 */ /* 0x000fe200078ec0ff */
[----:B------:R-:W-:Y:S01]  /*2280*/  FFMA.RP R3, R18, R14, R11 ;  /* 0x0000000e12037223 */ /* 0x000fe2000000800b */
[----:B------:R-:W-:Y:S01]  /*2290*/  IMAD.MOV R11, RZ, RZ, -R13 ;  /* 0x000000ffff0b7224 */ /* 0x000fe200078e0a0d */
[----:B------:R-:W-:Y:S02]  /*22a0*/  ISETP.NE.AND P1, PT, R13, RZ, PT ;  /* 0x000000ff0d00720c */ /* 0x000fe40003f25270 */
[----:B------:R-:W-:-:S02]  /*22b0*/  LOP3.LUT R5, R5, 0x800000, RZ, 0xfc, !PT ;  /* 0x0080000005057812 */ /* 0x000fc400078efcff */
[----:B------:R-:W-:Y:S02]  /*22c0*/  FSETP.NEU.FTZ.AND P0, PT, R3, R4, PT ;  /* 0x000000040300720b */ /* 0x000fe40003f1d000 */
[----:B------:R-:W-:Y:S02]  /*22d0*/  SHF.L.U32 R12, R5, R12, RZ ;  /* 0x0000000c050c7219 */ /* 0x000fe400000006ff */
[----:B------:R-:W-:Y:S02]  /*22e0*/  SEL R4, R11, RZ, P2 ;  /* 0x000000ff0b047207 */ /* 0x000fe40001000000 */
[----:B------:R-:W-:Y:S02]  /*22f0*/  ISETP.NE.AND P1, PT, R12, RZ, P1 ;  /* 0x000000ff0c00720c */ /* 0x000fe40000f25270 */
[----:B------:R-:W-:Y:S02]  /*2300*/  SHF.R.U32.HI R4, RZ, R4, R5 ;  /* 0x00000004ff047219 */ /* 0x000fe40000011605 */
[----:B------:R-:W-:-:S02]  /*2310*/  PLOP3.LUT P0, PT, P0, P1, PT, 0xf8, 0x8f ;  /* 0x00000000008f781c */ /* 0x000fc40000703f70 */
[----:B------:R-:W-:Y:S02]  /*2320*/  SHF.R.U32.HI R12, RZ, 0x1, R4 ;  /* 0x00000001ff0c7819 */ /* 0x000fe40000011604 */
[----:B------:R-:W-:-:S04]  /*2330*/  SEL R3, RZ, 0x1, !P0 ;  /* 0x00000001ff037807 */ /* 0x000fc80004000000 */
[----:B------:R-:W-:-:S04]  /*2340*/  LOP3.LUT R3, R3, 0x1, R12, 0xf8, !PT ;  /* 0x0000000103037812 */ /* 0x000fc800078ef80c */
[----:B------:R-:W-:-:S05]  /*2350*/  LOP3.LUT R3, R3, R4, RZ, 0xc0, !PT ;  /* 0x0000000403037212 */ /* 0x000fca00078ec0ff */
[----:B------:R-:W-:-:S05]  /*2360*/  IMAD.IADD R3, R12, 0x1, R3 ;  /* 0x000000010c037824 */ /* 0x000fca00078e0203 */
[----:B------:R-:W-:Y:S01]  /*2370*/  LOP3.LUT R0, R3, R0, RZ, 0xfc, !PT ;  /* 0x0000000003007212 */ /* 0x000fe200078efcff */
[----:B------:R-:W-:Y:S06]  /*2380*/  BRA `(.L_x_97) ;  /* 0x0000000000107947 */ /* 0x000fec0003800000 */
.L_x_96:
[----:B------:R-:W-:-:S04]  /*2390*/  LOP3.LUT R0, R0, 0x80000000, RZ, 0xc0, !PT ;  /* 0x8000000000007812 */ /* 0x000fc800078ec0ff */
[----:B------:R-:W-:Y:S01]  /*23a0*/  LOP3.LUT R0, R0, 0x7f800000, RZ, 0xfc, !PT ;  /* 0x7f80000000007812 */ /* 0x000fe200078efcff */
[----:B------:R-:W-:Y:S06]  /*23b0*/  BRA `(.L_x_97) ;  /* 0x0000000000047947 */ /* 0x000fec0003800000 */
.L_x_95:
[----:B------:R-:W-:-:S07]  /*23c0*/  LEA R0, R5, R0, 0x17 ;  /* 0x0000000005007211 */ /* 0x000fce00078eb8ff */
.L_x_97:
[----:B------:R-:W-:Y:S05]  /*23d0*/  BSYNC.RECONVERGENT B3 ;  /* 0x0000000000037941 */ /* 0x000fea0003800200 */
.L_x_94:
[----:B------:R-:W-:Y:S05]  /*23e0*/  BRA `(.L_x_98) ;  /* 0x0000000000207947 */ /* 0x000fea0003800000 */
.L_x_93:
[----:B------:R-:W-:-:S04]  /*23f0*/  LOP3.LUT R0, R3, 0x80000000, R11, 0x48, !PT ;  /* 0x8000000003007812 */ /* 0x000fc800078e480b */
[----:B------:R-:W-:Y:S01]  /*2400*/  LOP3.LUT R0, R0, 0x7f800000, RZ, 0xfc, !PT ;  /* 0x7f80000000007812 */ /* 0x000fe200078efcff */
[----:B------:R-:W-:Y:S06]  /*2410*/  BRA `(.L_x_98) ;  /* 0x0000000000147947 */ /* 0x000fec0003800000 */
.L_x_92:
[----:B------:R-:W-:Y:S01]  /*2420*/  LOP3.LUT R0, R3, 0x80000000, R11, 0x48, !PT ;  /* 0x8000000003007812 */ /* 0x000fe200078e480b */
[----:B------:R-:W-:Y:S06]  /*2430*/  BRA `(.L_x_98) ;  /* 0x00000000000c7947 */ /* 0x000fec0003800000 */
.L_x_91:
[----:B------:R-:W0:Y:S01]  /*2440*/  MUFU.RSQ R0, -QNAN ;  /* 0xffc0000000007908 */ /* 0x000e220000001400 */
[----:B------:R-:W-:Y:S05]  /*2450*/  BRA `(.L_x_98) ;  /* 0x0000000000047947 */ /* 0x000fea0003800000 */
.L_x_90:
[----:B------:R-:W-:-:S07]  /*2460*/  FADD.FTZ R0, R0, R3 ;  /* 0x0000000300007221 */ /* 0x000fce0000010000 */
.L_x_98:
[----:B------:R-:W-:Y:S05]  /*2470*/  BSYNC.RECONVERGENT B2 ;  /* 0x0000000000027941 */ /* 0x000fea0003800200 */
.L_x_88:
[----:B------:R-:W-:-:S04]  /*2480*/  IMAD.MOV.U32 R3, RZ, RZ, 0x0 ;  /* 0x00000000ff037424 */ /* 0x000fc800078e00ff */
[----:B0-----:R-:W-:Y:S05]  /*2490*/  RET.REL.NODEC R2 `(_Z18HarmonicMeanKernelPPKfiiPf) ;  /* 0xffffffd802d87950 */ /* 0x001fea0003c3ffff */
.L_x_99:
[----:B------:R-:W-:-:S00]  /*24a0*/  BRA `(.L_x_99) ;  /* 0xfffffffc00fc7947 */ /* 0x000fc0000383ffff */
[----:B------:R-:W-:-:S00]  /*24b0*/  NOP ;  /* 0x0000000000007918 */ /* 0x000fc00000000000 */
        /* <DEDUP_REMOVED lines=12> */
.L_x_227:


//--------------------- .text._Z14FloatSetKernelPffi --------------------------
	.section	.text._Z14FloatSetKernelPffi,"ax",@progbits
	.align	128
        .global         _Z14FloatSetKernelPffi
        .type           _Z14FloatSetKernelPffi,@function
        .size           _Z14FloatSetKernelPffi,(.L_x_229 - _Z14FloatSetKernelPffi)
        .other          _Z14FloatSetKernelPffi,@"STO_CUDA_ENTRY STV_DEFAULT"
_Z14FloatSetKernelPffi:
.text._Z14FloatSetKernelPffi:
        /* <DEDUP_REMOVED lines=8> */
[----:B------:R-:W0:Y:S01]  /*0080*/  LDC R9, c[0x0][0x388] ;  /* 0x0000e200ff097b82 */ /* 0x000e220000000800 */
[----:B------:R-:W1:Y:S01]  /*0090*/  LDCU UR4, c[0x0][0x370] ;  /* 0x00006e00ff0477ac */ /* 0x000e620008000800 */
[----:B------:R-:W2:Y:S06]  /*00a0*/  LDCU.64 UR6, c[0x0][0x358] ;  /* 0x00006b00ff0677ac */ /* 0x000eac0008000a00 */
[----:B------:R-:W3:Y:S01]  /*00b0*/  LDC.64 R4, c[0x0][0x380] ;  /* 0x0000e000ff047b82 */ /* 0x000ee20000000a00 */
[----:B-1----:R-:W-:-:S07]  /*00c0*/  IMAD R7, R7, UR4, RZ ;  /* 0x0000000407077c24 */ /* 0x002fce000f8e02ff */
.L_x_100:
[----:B---3--:R-:W-:Y:S01]  /*00d0*/  IMAD.WIDE R2, R0, 0x4, R4 ;  /* 0x0000000400027825 */ /* 0x008fe200078e0204 */
[----:B------:R-:W-:-:S04]  /*00e0*/  IADD3 R0, PT, PT, R7, R0, RZ ;  /* 0x0000000007007210 */ /* 0x000fc80007ffe0ff */
[----:B0-2---:R1:W-:Y:S01]  /*00f0*/  STG.E desc[UR6][R2.64], R9 ;  /* 0x0000000902007986 */ /* 0x0053e2000c101906 */
[----:B------:R-:W-:-:S13]  /*0100*/  ISETP.GE.AND P0, PT, R0, UR5, PT ;  /* 0x0000000500007c0c */ /* 0x000fda000bf06270 */
[----:B-1----:R-:W-:Y:S05]  /*0110*/  @!P0 BRA `(.L_x_100) ;  /* 0xfffffffc00ec8947 */ /* 0x002fea000383ffff */
[----:B------:R-:W-:Y:S05]  /*0120*/  EXIT ;  /* 0x000000000000794d */ /* 0x000fea0003800000 */
.L_x_101:
        /* <DEDUP_REMOVED lines=13> */
.L_x_229:


//--------------------- .text._Z19PageFisherSumKernelPKfPxiiPf --------------------------
	.section	.text._Z19PageFisherSumKernelPKfPxiiPf,"ax",@progbits
	.align	128
        .global         _Z19PageFisherSumKernelPKfPxiiPf
        .type           _Z19PageFisherSumKernelPKfPxiiPf,@function
        .size           _Z19PageFisherSumKernelPKfPxiiPf,(.L_x_230 - _Z19PageFisherSumKernelPKfPxiiPf)
        .other          _Z19PageFisherSumKernelPKfPxiiPf,@"STO_CUDA_ENTRY STV_DEFAULT"
_Z19PageFisherSumKernelPKfPxiiPf:
.text._Z19PageFisherSumKernelPKfPxiiPf:
        /* <DEDUP_REMOVED lines=8> */
[----:B------:R-:W0:Y:S01]  /*0080*/  LDCU UR4, c[0x0][0x394] ;  /* 0x00007280ff0477ac */ /* 0x000e220008000800 */
[----:B------:R-:W1:Y:S01]  /*0090*/  LDCU UR5, c[0x0][0x370] ;  /* 0x00006e00ff0577ac */ /* 0x000e620008000800 */
[----:B------:R-:W2:Y:S01]  /*00a0*/  LDCU.64 UR12, c[0x0][0x358] ;  /* 0x00006b00ff0c77ac */ /* 0x000ea20008000a00 */
[----:B0-----:R-:W-:Y:S01]  /*00b0*/  UISETP.GT.AND UP0, UPT, UR4, URZ, UPT ;  /* 0x000000ff0400728c */ /* 0x001fe2000bf04270 */
[----:B-1----:R-:W-:-:S08]  /*00c0*/  IMAD R0, R0, UR5, RZ ;  /* 0x0000000500007c24 */ /* 0x002fd0000f8e02ff */
[----:B--2---:R-:W-:Y:S05]  /*00d0*/  BRA.U UP0, `(.L_x_102) ;  /* 0x00000001001c7547 */ /* 0x004fea000b800000 */
[----:B------:R-:W0:Y:S02]  /*00e0*/  LDC.64 R4, c[0x0][0x398] ;  /* 0x0000e600ff047b82 */ /* 0x000e240000000a00 */
.L_x_103:
[----:B0-----:R-:W-:Y:S01]  /*00f0*/  IMAD.WIDE R2, R11, 0x4, R4 ;  /* 0x000000040b027825 */ /* 0x001fe200078e0204 */
[----:B------:R-:W-:-:S04]  /*0100*/  IADD3 R11, PT, PT, R0, R11, RZ ;  /* 0x0000000b000b7210 */ /* 0x000fc80007ffe0ff */
[----:B------:R1:W-:Y:S01]  /*0110*/  STG.E desc[UR12][R2.64], RZ ;  /* 0x000000ff02007986 */ /* 0x0003e2000c10190c */
[----:B------:R-:W-:-:S13]  /*0120*/  ISETP.GE.AND P0, PT, R11, UR6, PT ;  /* 0x000000060b007c0c */ /* 0x000fda000bf06270 */
[----:B-1----:R-:W-:Y:S05]  /*0130*/  @!P0 BRA `(.L_x_103) ;  /* 0xfffffffc00ec8947 */ /* 0x002fea000383ffff */
[----:B------:R-:W-:Y:S05]  /*0140*/  EXIT ;  /* 0x000000000000794d */ /* 0x000fea0003800000 */
.L_x_102:
[----:B------:R-:W0:Y:S01]  /*0150*/  LDCU.64 UR6, c[0x0][0x380] ;  /* 0x00007000ff0677ac */ /* 0x000e220008000a00 */
[----:B------:R-:W-:Y:S02]  /*0160*/  ULOP3.LUT UR8, UR4, 0x7, URZ, 0xc0, !UPT ;  /* 0x0000000704087892 */ /* 0x000fe4000f8ec0ff */
[----:B------:R-:W-:Y:S02]  /*0170*/  ULOP3.LUT UR10, UR4, 0x7ffffff8, URZ, 0xc0, !UPT ;  /* 0x7ffffff8040a7892 */ /* 0x000fe4000f8ec0ff */
[----:B------:R-:W-:Y:S02]  /*0180*/  UIADD3 UR9, UPT, UPT, UR8, -0x1, URZ ;  /* 0xffffffff08097890 */ /* 0x000fe4000fffe0ff */
[----:B------:R-:W-:Y:S02]  /*0190*/  ULOP3.LUT UR4, UR4, 0x3, URZ, 0xc0, !UPT ;  /* 0x0000000304047892 */ /* 0x000fe4000f8ec0ff */
[----:B0-----:R-:W-:-:S04]  /*01a0*/  UIADD3 UR5, UP0, UPT, UR6, 0x1c, URZ ;  /* 0x0000001c06057890 */ /* 0x001fc8000ff1e0ff */
[----:B------:R-:W-:Y:S02]  /*01b0*/  UIADD3.X UR6, UPT, UPT, URZ, UR7, URZ, UP0, !UPT ;  /* 0x00000007ff067290 */ /* 0x000fe400087fe4ff */
[----:B------:R-:W-:Y:S02]  /*01c0*/  UIADD3 UR7, UPT, UPT, -UR10, URZ, URZ ;  /* 0x000000ff0a077290 */ /* 0x000fe4000fffe1ff */
[----:B------:R-:W-:-:S11]  /*01d0*/  UISETP.GE.U32.AND UP0, UPT, UR9, 0x3, UPT ;  /* 0x000000030900788c */ /* 0x000fd6000bf06070 */
.L_x_109:
[----:B0123--:R-:W0:Y:S01]  /*01e0*/  LDC.64 R4, c[0x0][0x398] ;  /* 0x0000e600ff047b82 */ /* 0x00fe220000000a00 */
[----:B------:R-:W-:-:S07]  /*01f0*/  HFMA2 R13, -RZ, RZ, 0, 0 ;  /* 0x00000000ff0d7431 */ /* 0x000fce00000001ff */
[----:B------:R-:W1:Y:S08]  /*0200*/  LDC.64 R2, c[0x0][0x390] ;  /* 0x0000e400ff027b82 */ /* 0x000e700000000a00 */
[----:B------:R-:W2:Y:S01]  /*0210*/  LDC.64 R6, c[0x0][0x388] ;  /* 0x0000e200ff067b82 */ /* 0x000ea20000000a00 */
[----:B0-----:R-:W-:-:S05]  /*0220*/  IMAD.WIDE R4, R11, 0x4, R4 ;  /* 0x000000040b047825 */ /* 0x001fca00078e0204 */
[----:B------:R0:W-:Y:S01]  /*0230*/  STG.E desc[UR12][R4.64], RZ ;  /* 0x000000ff04007986 */ /* 0x0001e2000c10190c */
[----:B-1----:R-:W-:Y:S01]  /*0240*/  ISETP.GE.U32.AND P1, PT, R3, 0x8, PT ;  /* 0x000000080300780c */ /* 0x002fe20003f26070 */
[----:B--2---:R-:W-:Y:S01]  /*0250*/  IMAD.WIDE R6, R11, 0x8, R6 ;  /* 0x000000080b067825 */ /* 0x004fe200078e0206 */
[----:B------:R-:W-:-:S04]  /*0260*/  IADD3 R11, PT, PT, R0, R11, RZ ;  /* 0x0000000b000b7210 */ /* 0x000fc80007ffe0ff */
[----:B------:R-:W-:Y:S01]  /*0270*/  ISETP.GE.AND P0, PT, R11, R2, PT ;  /* 0x000000020b00720c */ /* 0x000fe20003f06270 */
[----:B------:R-:W-:-:S06]  /*0280*/  IMAD.MOV.U32 R2, RZ, RZ, RZ ;  /* 0x000000ffff027224 */ /* 0x000fcc00078e00ff */
[----:B0-----:R-:W-:Y:S06]  /*0290*/  @!P1 BRA `(.L_x_104) ;  /* 0x0000000400449947 */ /* 0x001fec0003800000 */
[----:B------:R-:W-:Y:S02]  /*02a0*/  MOV R13, RZ ;  /* 0x000000ff000d7202 */ /* 0x000fe40000000f00 */
[----:B------:R-:W-:Y:S01]  /*02b0*/  CS2R R8, SRZ ;  /* 0x0000000000087805 */ /* 0x000fe2000001ff00 */
[----:B------:R-:W-:-:S07]  /*02c0*/  IMAD.U32 R2, RZ, RZ, UR7 ;  /* 0x00000007ff027e24 */ /* 0x000fce000f8e00ff */
.L_x_105:
[----:B------:R-:W2:Y:S02]  /*02d0*/  LDG.E.64 R14, desc[UR12][R6.64] ;  /* 0x0000000c060e7981 */ /* 0x000ea4000c1e1b00 */
[-C--:B--2---:R-:W-:Y:S02]  /*02e0*/  IMAD R17, R15, R3.reuse, RZ ;  /* 0x000000030f117224 */ /* 0x084fe400078e02ff */
[----:B------:R-:W-:-:S05]  /*02f0*/  IMAD.WIDE.U32 R14, R14, R3, R8 ;  /* 0x000000030e0e7225 */ /* 0x000fca00078e0008 */
[----:B------:R-:W-:Y:S02]  /*0300*/  IADD3 R15, PT, PT, R15, R17, RZ ;  /* 0x000000110f0f7210 */ /* 0x000fe40007ffe0ff */
[----:B------:R-:W-:-:S04]  /*0310*/  LEA R16, P1, R14, UR5, 0x2 ;  /* 0x000000050e107c11 */ /* 0x000fc8000f8210ff */
[----:B------:R-:W-:-:S05]  /*0320*/  LEA.HI.X R17, R14, UR6, R15, 0x2, P1 ;  /* 0x000000060e117c11 */ /* 0x000fca00088f140f */
[----:B------:R-:W2:Y:S02]  /*0330*/  LDG.E R16, desc[UR12][R16.64+-0x1c] ;  /* 0xffffe40c10107981 */ /* 0x000ea4000c1e1900 */
[----:B--2---:R-:W-:-:S05]  /*0340*/  FADD R19, R16, R13 ;  /* 0x0000000d10137221 */ /* 0x004fca0000000000 */
[----:B------:R0:W-:Y:S04]  /*0350*/  STG.E desc[UR12][R4.64], R19 ;  /* 0x0000001304007986 */ /* 0x0001e8000c10190c */
[----:B-1----:R-:W2:Y:S02]  /*0360*/  LDG.E.64 R12, desc[UR12][R6.64] ;  /* 0x0000000c060c7981 */ /* 0x002ea4000c1e1b00 */
        /* <DEDUP_REMOVED lines=8> */
[----:B------:R-:W2:Y:S02]  /*03f0*/  LDG.E.64 R12, desc[UR12][R6.64] ;  /* 0x0000000c060c7981 */ /* 0x000ea4000c1e1b00 */
[-C--:B--2---:R-:W-:Y:S02]  /*0400*/  IMAD R17, R13, R3.reuse, RZ ;  /* 0x000000030d117224 */ /* 0x084fe400078e02ff */
[----:B------:R-:W-:-:S04]  /*0410*/  IMAD.WIDE.U32 R12, R12, R3, R8 ;  /* 0x000000030c0c7225 */ /* 0x000fc800078e0008 */
[----:B------:R-:W-:Y:S01]  /*0420*/  IMAD.IADD R13, R13, 0x1, R17 ;  /* 0x000000010d0d7824 */ /* 0x000fe200078e0211 */
[----:B------:R-:W-:-:S04]  /*0430*/  LEA R16, P1, R12, UR5, 0x2 ;  /* 0x000000050c107c11 */ /* 0x000fc8000f8210ff */
[----:B------:R-:W-:-:S05]  /*0440*/  LEA.HI.X R17, R12, UR6, R13, 0x2, P1 ;  /* 0x000000060c117c11 */ /* 0x000fca00088f140d */
[----:B------:R-:W0:Y:S02]  /*0450*/  LDG.E R16, desc[UR12][R16.64+-0x14] ;  /* 0xffffec0c10107981 */ /* 0x000e24000c1e1900 */
[----:B0-----:R-:W-:-:S05]  /*0460*/  FADD R19, R21, R16 ;  /* 0x0000001015137221 */ /* 0x001fca0000000000 */
[----:B------:R0:W-:Y:S04]  /*0470*/  STG.E desc[UR12][R4.64], R19 ;  /* 0x0000001304007986 */ /* 0x0001e8000c10190c */
[----:B------:R-:W2:Y:S02]  /*0480*/  LDG.E.64 R12, desc[UR12][R6.64] ;  /* 0x0000000c060c7981 */ /* 0x000ea4000c1e1b00 */
[-C--:B--2---:R-:W-:Y:S02]  /*0490*/  IMAD R15, R13, R3.reuse, RZ ;  /* 0x000000030d0f7224 */ /* 0x084fe400078e02ff */
[----:B------:R-:W-:-:S05]  /*04a0*/  IMAD.WIDE.U32 R12, R12, R3, R8 ;  /* 0x000000030c0c7225 */ /* 0x000fca00078e0008 */
[----:B------:R-:W-:Y:S02]  /*04b0*/  IADD3 R13, PT, PT, R13, R15, RZ ;  /* 0x0000000f0d0d7210 */ /* 0x000fe40007ffe0ff */
[----:B------:R-:W-:-:S04]  /*04c0*/  LEA R14, P1, R12, UR5, 0x2 ;  /* 0x000000050c0e7c11 */ /* 0x000fc8000f8210ff */
[----:B------:R-:W-:-:S05]  /*04d0*/  LEA.HI.X R15, R12, UR6, R13, 0x2, P1 ;  /* 0x000000060c0f7c11 */ /* 0x000fca00088f140d */
[----:B------:R-:W1:Y:S02]  /*04e0*/  LDG.E R14, desc[UR12][R14.64+-0x10] ;  /* 0xfffff00c0e0e7981 */ /* 0x000e64000c1e1900 */
[----:B-1----:R-:W-:-:S05]  /*04f0*/  FADD R21, R19, R14 ;  /* 0x0000000e13157221 */ /* 0x002fca0000000000 */
[----:B------:R1:W-:Y:S04]  /*0500*/  STG.E desc[UR12][R4.64], R21 ;  /* 0x0000001504007986 */ /* 0x0003e8000c10190c */
[----:B------:R-:W2:Y:S02]  /*0510*/  LDG.E.64 R12, desc[UR12][R6.64] ;  /* 0x0000000c060c7981 */ /* 0x000ea4000c1e1b00 */
[-C--:B--2---:R-:W-:Y:S02]  /*0520*/  IMAD R17, R13, R3.reuse, RZ ;  /* 0x000000030d117224 */ /* 0x084fe400078e02ff */
[----:B------:R-:W-:-:S05]  /*0530*/  IMAD.WIDE.U32 R12, R12, R3, R8 ;  /* 0x000000030c0c7225 */ /* 0x000fca00078e0008 */
[----:B------:R-:W-:Y:S02]  /*0540*/  IADD3 R13, PT, PT, R13, R17, RZ ;  /* 0x000000110d0d7210 */ /* 0x000fe40007ffe0ff */
[----:B------:R-:W-:-:S04]  /*0550*/  LEA R16, P1, R12, UR5, 0x2 ;  /* 0x000000050c107c11 */ /* 0x000fc8000f8210ff */
[----:B------:R-:W-:-:S05]  /*0560*/  LEA.HI.X R17, R12, UR6, R13, 0x2, P1 ;  /* 0x000000060c117c11 */ /* 0x000fca00088f140d */
[----:B------:R-:W0:Y:S02]  /*0570*/  LDG.E R16, desc[UR12][R16.64+-0xc] ;  /* 0xfffff40c10107981 */ /* 0x000e24000c1e1900 */
[----:B0-----:R-:W-:-:S05]  /*0580*/  FADD R19, R21, R16 ;  /* 0x0000001015137221 */ /* 0x001fca0000000000 */
[----:B------:R0:W-:Y:S04]  /*0590*/  STG.E desc[UR12][R4.64], R19 ;  /* 0x0000001304007986 */ /* 0x0001e8000c10190c */
[----:B------:R-:W2:Y:S02]  /*05a0*/  LDG.E.64 R12, desc[UR12][R6.64] ;  /* 0x0000000c060c7981 */ /* 0x000ea4000c1e1b00 */
[-C--:B--2---:R-:W-:Y:S02]  /*05b0*/  IMAD R15, R13, R3.reuse, RZ ;  /* 0x000000030d0f7224 */ /* 0x084fe400078e02ff */
[----:B------:R-:W-:-:S04]  /*05c0*/  IMAD.WIDE.U32 R12, R12, R3, R8 ;  /* 0x000000030c0c7225 */ /* 0x000fc800078e0008 */
[----:B------:R-:W-:Y:S01]  /*05d0*/  IMAD.IADD R13, R13, 0x1, R15 ;  /* 0x000000010d0d7824 */ /* 0x000fe200078e020f */
        /* <DEDUP_REMOVED lines=15> */
[----:B--2---:R-:W-:-:S04]  /*06d0*/  IMAD.WIDE.U32 R14, R12, R3, R8 ;  /* 0x000000030c0e7225 */ /* 0x004fc800078e0008 */
[----:B------:R-:W-:Y:S01]  /*06e0*/  IMAD R13, R13, R3, RZ ;  /* 0x000000030d0d7224 */ /* 0x000fe200078e02ff */
[----:B------:R-:W-:-:S04]  /*06f0*/  LEA R18, P1, R14, UR5, 0x2 ;  /* 0x000000050e127c11 */ /* 0x000fc8000f8210ff */
[----:B------:R-:W-:-:S04]  /*0700*/  IADD3 R13, PT, PT, R15, R13, RZ ;  /* 0x0000000d0f0d7210 */ /* 0x000fc80007ffe0ff */
[----:B0-----:R-:W-:-:S05]  /*0710*/  LEA.HI.X R19, R14, UR6, R13, 0x2, P1 ;  /* 0x000000060e137c11 */ /* 0x001fca00088f140d */
[----:B------:R-:W2:Y:S01]  /*0720*/  LDG.E R18, desc[UR12][R18.64] ;  /* 0x0000000c12127981 */ /* 0x000ea2000c1e1900 */
[----:B------:R-:W-:Y:S01]  /*0730*/  VIADD R2, R2, 0x8 ;  /* 0x0000000802027836 */ /* 0x000fe20000000000 */
[----:B------:R-:W-:-:S04]  /*0740*/  IADD3 R8, P2, PT, R8, 0x8, RZ ;  /* 0x0000000808087810 */ /* 0x000fc80007f5e0ff */
[----:B------:R-:W-:Y:S02]  /*0750*/  ISETP.NE.AND P1, PT, R2, RZ, PT ;  /* 0x000000ff0200720c */ /* 0x000fe40003f25270 */
[----:B------:R-:W-:Y:S01]  /*0760*/  IADD3.X R9, PT, PT, RZ, R9, RZ, P2, !PT ;  /* 0x00000009ff097210 */ /* 0x000fe200017fe4ff */
[----:B--2---:R-:W-:-:S05]  /*0770*/  FADD R13, R23, R18 ;  /* 0x00000012170d7221 */ /* 0x004fca0000000000 */
[----:B------:R1:W-:Y:S05]  /*0780*/  STG.E desc[UR12][R4.64], R13 ;  /* 0x0000000d04007986 */ /* 0x0003ea000c10190c */
[----:B------:R-:W-:Y:S05]  /*0790*/  @P1 BRA `(.L_x_105) ;  /* 0xfffffff800cc1947 */ /* 0x000fea000383ffff */
[----:B------:R-:W-:-:S07]  /*07a0*/  MOV R2, UR10 ;  /* 0x0000000a00027c02 */ /* 0x000fce0008000f00 */
.L_x_104:
[----:B------:R-:W-:-:S09]  /*07b0*/  UISETP.NE.AND UP1, UPT, UR8, URZ, UPT ;  /* 0x000000ff0800728c */ /* 0x000fd2000bf25270 */
[----:B------:R-:W-:Y:S05]  /*07c0*/  BRA.U !UP1, `(.L_x_106) ;  /* 0x0000000509447547 */ /* 0x000fea000b800000 */
[----:B------:R-:W-:Y:S01]  /*07d0*/  UISETP.NE.AND UP1, UPT, UR4, URZ, UPT ;  /* 0x000000ff0400728c */ /* 0x000fe2000bf25270 */
[----:B------:R-:W-:Y:S10]  /*07e0*/  BRA.U !UP0, `(.L_x_107) ;  /* 0x0000000108a07547 */ /* 0x000ff4000b800000 */
[----:B------:R-:W2:Y:S01]  /*07f0*/  LDG.E.64 R14, desc[UR12][R6.64] ;  /* 0x0000000c060e7981 */ /* 0x000ea2000c1e1b00 */
[----:B------:R-:W0:Y:S01]  /*0800*/  LDCU.64 UR14, c[0x0][0x380] ;  /* 0x00007000ff0e77ac */ /* 0x000e220008000a00 */
[----:B------:R-:W-:Y:S01]  /*0810*/  MOV R9, RZ ;  /* 0x000000ff00097202 */ /* 0x000fe20000000f00 */
[----:B------:R-:W-:Y:S02]  /*0820*/  IMAD.MOV.U32 R8, RZ, RZ, R2 ;  /* 0x000000ffff087224 */ /* 0x000fe400078e0002 */
[-C--:B--2---:R-:W-:Y:S02]  /*0830*/  IMAD R17, R15, R3.reuse, RZ ;  /* 0x000000030f117224 */ /* 0x084fe400078e02ff */
[----:B------:R-:W-:-:S05]  /*0840*/  IMAD.WIDE.U32 R14, R14, R3, R8 ;  /* 0x000000030e0e7225 */ /* 0x000fca00078e0008 */
[----:B------:R-:W-:Y:S02]  /*0850*/  IADD3 R15, PT, PT, R15, R17, RZ ;  /* 0x000000110f0f7210 */ /* 0x000fe40007ffe0ff */
[----:B0-----:R-:W-:-:S04]  /*0860*/  LEA R16, P1, R14, UR14, 0x2 ;  /* 0x0000000e0e107c11 */ /* 0x001fc8000f8210ff */
[----:B------:R-:W-:-:S05]  /*0870*/  LEA.HI.X R17, R14, UR15, R15, 0x2, P1 ;  /* 0x0000000f0e117c11 */ /* 0x000fca00088f140f */
[----:B------:R-:W2:Y:S02]  /*0880*/  LDG.E R16, desc[UR12][R16.64] ;  /* 0x0000000c10107981 */ /* 0x000ea4000c1e1900 */
[----:B--2---:R-:W-:-:S05]  /*0890*/  FADD R19, R13, R16 ;  /* 0x000000100d137221 */ /* 0x004fca0000000000 */
[----:B------:R0:W-:Y:S04]  /*08a0*/  STG.E desc[UR12][R4.64], R19 ;  /* 0x0000001304007986 */ /* 0x0001e8000c10190c */
[----:B-1----:R-:W2:Y:S02]  /*08b0*/  LDG.E.64 R12, desc[UR12][R6.64] ;  /* 0x0000000c060c7981 */ /* 0x002ea4000c1e1b00 */
[-C--:B--2---:R-:W-:Y:S02]  /*08c0*/  IMAD R15, R13, R3.reuse, RZ ;  /* 0x000000030d0f7224 */ /* 0x084fe400078e02ff */
[----:B------:R-:W-:-:S04]  /*08d0*/  IMAD.WIDE.U32 R12, R12, R3, R8 ;  /* 0x000000030c0c7225 */ /* 0x000fc800078e0008 */
[----:B------:R-:W-:Y:S01]  /*08e0*/  IMAD.IADD R13, R13, 0x1, R15 ;  /* 0x000000010d0d7824 */ /* 0x000fe200078e020f */
[----:B------:R-:W-:-:S04]  /*08f0*/  LEA R14, P1, R12, UR14, 0x2 ;  /* 0x0000000e0c0e7c11 */ /* 0x000fc8000f8210ff */
[----:B------:R-:W-:-:S05]  /*0900*/  LEA.HI.X R15, R12, UR15, R13, 0x2, P1 ;  /* 0x0000000f0c0f7c11 */ /* 0x000fca00088f140d */
[----:B------:R-:W2:Y:S02]  /*0910*/  LDG.E R14, desc[UR12][R14.64+0x4] ;  /* 0x0000040c0e0e7981 */ /* 0x000ea4000c1e1900 */
[----:B--2---:R-:W-:-:S05]  /*0920*/  FADD R21, R19, R14 ;  /* 0x0000000e13157221 */ /* 0x004fca0000000000 */
[----:B------:R2:W-:Y:S04]  /*0930*/  STG.E desc[UR12][R4.64], R21 ;  /* 0x0000001504007986 */ /* 0x0005e8000c10190c */
[----:B------:R-:W3:Y:S02]  /*0940*/  LDG.E.64 R12, desc[UR12][R6.64] ;  /* 0x0000000c060c7981 */ /* 0x000ee4000c1e1b00 */
[-C--:B---3--:R-:W-:Y:S02]  /*0950*/  IMAD R17, R13, R3.reuse, RZ ;  /* 0x000000030d117224 */ /* 0x088fe400078e02ff */
[----:B------:R-:W-:-:S05]  /*0960*/  IMAD.WIDE.U32 R12, R12, R3, R8 ;  /* 0x000000030c0c7225 */ /* 0x000fca00078e0008 */
[----:B------:R-:W-:Y:S02]  /*0970*/  IADD3 R13, PT, PT, R13, R17, RZ ;  /* 0x000000110d0d7210 */ /* 0x000fe40007ffe0ff */
[----:B------:R-:W-:-:S04]  /*0980*/  LEA R16, P1, R12, UR14, 0x2 ;  /* 0x0000000e0c107c11 */ /* 0x000fc8000f8210ff */
[----:B------:R-:W-:-:S05]  /*0990*/  LEA.HI.X R17, R12, UR15, R13, 0x2, P1 ;  /* 0x0000000f0c117c11 */ /* 0x000fca00088f140d */
[----:B------:R-:W0:Y:S02]  /*09a0*/  LDG.E R16, desc[UR12][R16.64+0x8] ;  /* 0x0000080c10107981 */ /* 0x000e24000c1e1900 */
[----:B0-----:R-:W-:-:S05]  /*09b0*/  FADD R19, R21, R16 ;  /* 0x0000001015137221 */ /* 0x001fca0000000000 */
[----:B------:R2:W-:Y:S04]  /*09c0*/  STG.E desc[UR12][R4.64], R19 ;  /* 0x0000001304007986 */ /* 0x0005e8000c10190c */
[----:B------:R-:W3:Y:S02]  /*09d0*/  LDG.E.64 R12, desc[UR12][R6.64] ;  /* 0x0000000c060c7981 */ /* 0x000ee4000c1e1b00 */
[----:B---3--:R-:W-:-:S04]  /*09e0*/  IMAD.WIDE.U32 R8, R12, R3, R8 ;  /* 0x000000030c087225 */ /* 0x008fc800078e0008 */
[----:B------:R-:W-:Y:S01]  /*09f0*/  IMAD R13, R13, R3, RZ ;  /* 0x000000030d0d7224 */ /* 0x000fe200078e02ff */
[----:B------:R-:W-:-:S04]  /*0a00*/  LEA R14, P1, R8, UR14, 0x2 ;  /* 0x0000000e080e7c11 */ /* 0x000fc8000f8210ff */
[----:B------:R-:W-:-:S04]  /*0a10*/  IADD3 R9, PT, PT, R9, R13, RZ ;  /* 0x0000000d09097210 */ /* 0x000fc80007ffe0ff */
[----:B------:R-:W-:-:S05]  /*0a20*/  LEA.HI.X R15, R8, UR15, R9, 0x2, P1 ;  /* 0x0000000f080f7c11 */ /* 0x000fca00088f1409 */
[----:B------:R-:W3:Y:S01]  /*0a30*/  LDG.E R14, desc[UR12][R14.64+0xc] ;  /* 0x00000c0c0e0e7981 */ /* 0x000ee2000c1e1900 */
[----:B------:R-:W-:Y:S02]  /*0a40*/  VIADD R2, R2, 0x4 ;  /* 0x0000000402027836 */ /* 0x000fe40000000000 */
[----:B---3--:R-:W-:-:S05]  /*0a50*/  FADD R13, R19, R14 ;  /* 0x0000000e130d7221 */ /* 0x008fca0000000000 */
[----:B------:R2:W-:Y:S02]  /*0a60*/  STG.E desc[UR12][R4.64], R13 ;  /* 0x0000000d04007986 */ /* 0x0005e4000c10190c */
.L_x_107:
[----:B------:R-:W-:Y:S05]  /*0a70*/  BRA.U !UP1, `(.L_x_106) ;  /* 0x0000000109987547 */ /* 0x000fea000b800000 */
[----:B------:R-:W-:Y:S01]  /*0a80*/  UISETP.NE.AND UP1, UPT, UR4, 0x1, UPT ;  /* 0x000000010400788c */ /* 0x000fe2000bf25270 */
[----:B------:R-:W-:-:S08]  /*0a90*/  LOP3.LUT P1, RZ, R3, 0x1, RZ, 0xc0, !PT ;  /* 0x0000000103ff7812 */ /* 0x000fd0000782c0ff */
[----:B------:R-:W-:Y:S05]  /*0aa0*/  BRA.U !UP1, `(.L_x_108) ;  /* 0x0000000109587547 */ /* 0x000fea000b800000 */
[----:B------:R-:W3:Y:S01]  /*0ab0*/  LDG.E.64 R14, desc[UR12][R6.64] ;  /* 0x0000000c060e7981 */ /* 0x000ee2000c1e1b00 */
[----:B------:R-:W0:Y:S01]  /*0ac0*/  LDCU.64 UR14, c[0x0][0x380] ;  /* 0x00007000ff0e77ac */ /* 0x000e220008000a00 */
[----:B------:R-:W-:Y:S01]  /*0ad0*/  HFMA2 R9, -RZ, RZ, 0, 0 ;  /* 0x00000000ff097431 */ /* 0x000fe200000001ff */
[----:B------:R-:W-:Y:S01]  /*0ae0*/  MOV R8, R2 ;  /* 0x0000000200087202 */ /* 0x000fe20000000f00 */
[----:B---3--:R-:W-:-:S04]  /*0af0*/  IMAD R17, R15, R3, RZ ;  /* 0x000000030f117224 */ /* 0x008fc800078e02ff */
[----:B------:R-:W-:-:S04]  /*0b00*/  IMAD.WIDE.U32 R14, R14, R3, R8 ;  /* 0x000000030e0e7225 */ /* 0x000fc800078e0008 */
[----:B------:R-:W-:Y:S01]  /*0b10*/  IMAD.IADD R15, R15, 0x1, R17 ;  /* 0x000000010f0f7824 */ /* 0x000fe200078e0211 */
[----:B0-----:R-:W-:-:S04]  /*0b20*/  LEA R16, P2, R14, UR14, 0x2 ;  /* 0x0000000e0e107c11 */ /* 0x001fc8000f8410ff */
[----:B------:R-:W-:-:S05]  /*0b30*/  LEA.HI.X R17, R14, UR15, R15, 0x2, P2 ;  /* 0x0000000f0e117c11 */ /* 0x000fca00090f140f */
[----:B------:R-:W2:Y:S02]  /*0b40*/  LDG.E R16, desc[UR12][R16.64] ;  /* 0x0000000c10107981 */ /* 0x000ea4000c1e1900 */
[----:B--2---:R-:W-:-:S05]  /*0b50*/  FADD R19, R13, R16 ;  /* 0x000000100d137221 */ /* 0x004fca0000000000 */
[----:B------:R0:W-:Y:S04]  /*0b60*/  STG.E desc[UR12][R4.64], R19 ;  /* 0x0000001304007986 */ /* 0x0001e8000c10190c */
[----:B-1----:R-:W2:Y:S02]  /*0b70*/  LDG.E.64 R12, desc[UR12][R6.64] ;  /* 0x0000000c060c7981 */ /* 0x002ea4000c1e1b00 */
[----:B--2---:R-:W-:-:S04]  /*0b80*/  IMAD.WIDE.U32 R8, R12, R3, R8 ;  /* 0x000000030c087225 */ /* 0x004fc800078e0008 */
[----:B------:R-:W-:Y:S01]  /*0b90*/  IMAD R13, R13, R3, RZ ;  /* 0x000000030d0d7224 */ /* 0x000fe200078e02ff */
[----:B------:R-:W-:-:S04]  /*0ba0*/  LEA R14, P2, R8, UR14, 0x2 ;  /* 0x0000000e080e7c11 */ /* 0x000fc8000f8410ff */
[----:B------:R-:W-:-:S04]  /*0bb0*/  IADD3 R9, PT, PT, R9, R13, RZ ;  /* 0x0000000d09097210 */ /* 0x000fc80007ffe0ff */
[----:B------:R-:W-:-:S05]  /*0bc0*/  LEA.HI.X R15, R8, UR15, R9, 0x2, P2 ;  /* 0x0000000f080f7c11 */ /* 0x000fca00090f1409 */
[----:B------:R-:W2:Y:S01]  /*0bd0*/  LDG.E R14, desc[UR12][R14.64+0x4] ;  /* 0x0000040c0e0e7981 */ /* 0x000ea2000c1e1900 */
[----:B------:R-:W-:Y:S01]  /*0be0*/  IADD3 R2, PT, PT, R2, 0x2, RZ ;  /* 0x0000000202027810 */ /* 0x000fe20007ffe0ff */
[----:B--2---:R-:W-:-:S05]  /*0bf0*/  FADD R13, R19, R14 ;  /* 0x0000000e130d7221 */ /* 0x004fca0000000000 */
[----:B------:R0:W-:Y:S02]  /*0c00*/  STG.E desc[UR12][R4.64], R13 ;  /* 0x0000000d04007986 */ /* 0x0001e4000c10190c */
.L_x_108:
[----:B------:R-:W-:Y:S05]  /*0c10*/  @!P1 BRA `(.L_x_106) ;  /* 0x0000000000309947 */ /* 0x000fea0003800000 */
[----:B------:R-:W3:Y:S01]  /*0c20*/  LDG.E.64 R6, desc[UR12][R6.64] ;  /* 0x0000000c06067981 */ /* 0x000ee2000c1e1b00 */
[----:B------:R-:W4:Y:S01]  /*0c30*/  LDCU.64 UR14, c[0x0][0x380] ;  /* 0x00007000ff0e77ac */ /* 0x000f220008000a00 */
[----:B------:R-:W-:Y:S01]  /*0c40*/  MOV R9, RZ ;  /* 0x000000ff00097202 */ /* 0x000fe20000000f00 */
[----:B------:R-:W-:-:S04]  /*0c50*/  IMAD.MOV.U32 R8, RZ, RZ, R2 ;  /* 0x000000ffff087224 */ /* 0x000fc800078e0002 */
[----:B---3--:R-:W-:-:S04]  /*0c60*/  IMAD.WIDE.U32 R8, R6, R3, R8 ;  /* 0x0000000306087225 */ /* 0x008fc800078e0008 */
[----:B------:R-:W-:Y:S01]  /*0c70*/  IMAD R3, R7, R3, RZ ;  /* 0x0000000307037224 */ /* 0x000fe200078e02ff */
[----:B----4-:R-:W-:-:S04]  /*0c80*/  LEA R2, P1, R8, UR14, 0x2 ;  /* 0x0000000e08027c11 */ /* 0x010fc8000f8210ff */
[----:B------:R-:W-:-:S04]  /*0c90*/  IADD3 R3, PT, PT, R9, R3, RZ ;  /* 0x0000000309037210 */ /* 0x000fc80007ffe0ff */
[----:B------:R-:W-:-:S05]  /*0ca0*/  LEA.HI.X R3, R8, UR15, R3, 0x2, P1 ;  /* 0x0000000f08037c11 */ /* 0x000fca00088f1403 */
[----:B------:R-:W0:Y:S02]  /*0cb0*/  LDG.E R2, desc[UR12][R2.64] ;  /* 0x0000000c02027981 */ /* 0x000e24000c1e1900 */
[----:B012---:R-:W-:-:S05]  /*0cc0*/  FADD R13, R2, R13 ;  /* 0x0000000d020d7221 */ /* 0x007fca0000000000 */
[----:B------:R3:W-:Y:S02]  /*0cd0*/  STG.E desc[UR12][R4.64], R13 ;  /* 0x0000000d04007986 */ /* 0x0007e4000c10190c */
.L_x_106:
[----:B------:R-:W-:Y:S05]  /*0ce0*/  @!P0 BRA `(.L_x_109) ;  /* 0xfffffff4003c8947 */ /* 0x000fea000383ffff */
[----:B------:R-:W-:Y:S05]  /*0cf0*/  EXIT ;  /* 0x000000000000794d */ /* 0x000fea0003800000 */
.L_x_110:
        /* <DEDUP_REMOVED lines=16> */
.L_x_230:


//--------------------- .text._Z17BitonicSortKernelPfPxii --------------------------
	.section	.text._Z17BitonicSortKernelPfPxii,"ax",@progbits
	.align	128
        .global         _Z17BitonicSortKernelPfPxii
        .type           _Z17BitonicSortKernelPfPxii,@function
        .size           _Z17BitonicSortKernelPfPxii,(.L_x_231 - _Z17BitonicSortKernelPfPxii)
        .other          _Z17BitonicSortKernelPfPxii,@"STO_CUDA_ENTRY STV_DEFAULT"
_Z17BitonicSortKernelPfPxii:
.text._Z17BitonicSortKernelPfPxii:
[----:B------:R-:W-:Y:S01]  /*0000*/  LDC R1, c[0x0][0x37c] ;  /* 0x0000df00ff017b82 */ /* 0x000fe20000000800 */
[----:B------:R-:W0:Y:S01]  /*0010*/  S2R R15, SR_TID.X ;  /* 0x00000000000f7919 */ /* 0x000e220000002100 */
[----:B------:R-:W0:Y:S01]  /*0020*/  LDCU UR4, c[0x0][0x360] ;  /* 0x00006c00ff0477ac */ /* 0x000e220008000800 */
[----:B------:R-:W0:Y:S01]  /*0030*/  S2R R0, SR_CTAID.X ;  /* 0x0000000000007919 */ /* 0x000e220000002500 */
[----:B------:R-:W1:Y:S01]  /*0040*/  LDCU UR5, c[0x0][0x390] ;  /* 0x00007200ff0577ac */ /* 0x000e620008000800 */
[----:B0-----:R-:W-:-:S05]  /*0050*/  IMAD R15, R0, UR4, R15 ;  /* 0x00000004000f7c24 */ /* 0x001fca000f8e020f */
[----:B-1----:R-:W-:-:S04]  /*0060*/  LOP3.LUT R11, R15, UR5, RZ, 0x3c, !PT ;  /* 0x000000050f0b7c12 */ /* 0x002fc8000f8e3cff */
[----:B------:R-:W-:-:S13]  /*0070*/  ISETP.GT.U32.AND P0, PT, R11, R15, PT ;  /* 0x0000000f0b00720c */ /* 0x000fda0003f04070 */
[----:B------:R-:W-:Y:S05]  /*0080*/  @!P0 EXIT ;  /* 0x000000000000894d */ /* 0x000fea0003800000 */
[----:B------:R-:W0:Y:S02]  /*0090*/  LDCU UR4, c[0x0][0x394] ;  /* 0x00007280ff0477ac */ /* 0x000e240008000800 */
[----:B0-----:R-:W-:Y:S01]  /*00a0*/  LOP3.LUT P0, RZ, R15, UR4, RZ, 0xc0, !PT ;  /* 0x000000040fff7c12 */ /* 0x001fe2000f80c0ff */
[----:B------:R-:W0:-:S12]  /*00b0*/  LDCU.64 UR4, c[0x0][0x358] ;  /* 0x00006b00ff0477ac */ /* 0x000e180008000a00 */
[----:B------:R-:W-:Y:S05]  /*00c0*/  @P0 BRA `(.L_x_111) ;  /* 0x0000000000440947 */ /* 0x000fea0003800000 */
[----:B------:R-:W1:Y:S02]  /*00d0*/  LDC.64 R4, c[0x0][0x380] ;  /* 0x0000e000ff047b82 */ /* 0x000e640000000a00 */
[----:B-1----:R-:W-:-:S04]  /*00e0*/  IMAD.WIDE.U32 R2, R15, 0x4, R4 ;  /* 0x000000040f027825 */ /* 0x002fc800078e0004 */
[----:B------:R-:W-:Y:S01]  /*00f0*/  IMAD.WIDE.U32 R4, R11, 0x4, R4 ;  /* 0x000000040b047825 */ /* 0x000fe200078e0004 */
[----:B0-----:R-:W2:Y:S04]  /*0100*/  LDG.E R17, desc[UR4][R2.64] ;  /* 0x0000000402117981 */ /* 0x001ea8000c1e1900 */
[----:B------:R-:W2:Y:S02]  /*0110*/  LDG.E R0, desc[UR4][R4.64] ;  /* 0x0000000404007981 */ /* 0x000ea4000c1e1900 */
[----:B--2---:R-:W-:-:S13]  /*0120*/  FSETP.GEU.AND P0, PT, R17, R0, PT ;  /* 0x000000001100720b */ /* 0x004fda0003f0e000 */
[----:B------:R-:W-:Y:S05]  /*0130*/  @P0 EXIT ;  /* 0x000000000000094d */ /* 0x000fea0003800000 */
[----:B------:R-:W0:Y:S01]  /*0140*/  LDC.64 R6, c[0x0][0x388] ;  /* 0x0000e200ff067b82 */ /* 0x000e220000000a00 */
[----:B------:R-:W-:Y:S04]  /*0150*/  STG.E desc[UR4][R2.64], R0 ;  /* 0x0000000002007986 */ /* 0x000fe8000c101904 */
[----:B------:R-:W-:Y:S01]  /*0160*/  STG.E desc[UR4][R4.64], R17 ;  /* 0x0000001104007986 */ /* 0x000fe2000c101904 */
[----:B0-----:R-:W-:-:S04]  /*0170*/  IMAD.WIDE.U32 R10, R11, 0x8, R6 ;  /* 0x000000080b0a7825 */ /* 0x001fc800078e0006 */
[----:B------:R-:W-:Y:S01]  /*0180*/  IMAD.WIDE.U32 R6, R15, 0x8, R6 ;  /* 0x000000080f067825 */ /* 0x000fe200078e0006 */
[----:B------:R-:W2:Y:S04]  /*0190*/  LDG.E.64 R12, desc[UR4][R10.64] ;  /* 0x000000040a0c7981 */ /* 0x000ea8000c1e1b00 */
[----:B------:R-:W3:Y:S04]  /*01a0*/  LDG.E.64 R8, desc[UR4][R6.64] ;  /* 0x0000000406087981 */ /* 0x000ee8000c1e1b00 */
[----:B--2---:R-:W-:Y:S04]  /*01b0*/  STG.E.64 desc[UR4][R6.64], R12 ;  /* 0x0000000c06007986 */ /* 0x004fe8000c101b04 */
[----:B---3--:R-:W-:Y:S01]  /*01c0*/  STG.E.64 desc[UR4][R10.64], R8 ;  /* 0x000000080a007986 */ /* 0x008fe2000c101b04 */
[----:B------:R-:W-:Y:S05]  /*01d0*/  EXIT ;  /* 0x000000000000794d */ /* 0x000fea0003800000 */
.L_x_111:
[----:B------:R-:W1:Y:S02]  /*01e0*/  LDC.64 R2, c[0x0][0x380] ;  /* 0x0000e000ff027b82 */ /* 0x000e640000000a00 */
[----:B-1----:R-:W-:-:S04]  /*01f0*/  IMAD.WIDE.U32 R6, R15, 0x4, R2 ;  /* 0x000000040f067825 */ /* 0x002fc800078e0002 */
[----:B------:R-:W-:Y:S01]  /*0200*/  IMAD.WIDE.U32 R8, R11, 0x4, R2 ;  /* 0x000000040b087825 */ /* 0x000fe200078e0002 */
[----:B0-----:R-:W2:Y:S04]  /*0210*/  LDG.E R17, desc[UR4][R6.64] ;  /* 0x0000000406117981 */ /* 0x001ea8000c1e1900 */
[----:B------:R-:W2:Y:S02]  /*0220*/  LDG.E R0, desc[UR4][R8.64] ;  /* 0x0000000408007981 */ /* 0x000ea4000c1e1900 */
[----:B--2---:R-:W-:-:S13]  /*0230*/  FSETP.GT.AND P0, PT, R17, R0, PT ;  /* 0x000000001100720b */ /* 0x004fda0003f04000 */
[----:B------:R-:W-:Y:S05]  /*0240*/  @!P0 EXIT ;  /* 0x000000000000894d */ /* 0x000fea0003800000 */
        /* <DEDUP_REMOVED lines=10> */
.L_x_112:
        /* <DEDUP_REMOVED lines=9> */
.L_x_231:


//--------------------- .text._Z25MinSharingCostMultiKernelPKfS0_PS0_S1_PxiPfPS2_iiS3_Pi --------------------------
	.section	.text._Z25MinSharingCostMultiKernelPKfS0_PS0_S1_PxiPfPS2_iiS3_Pi,"ax",@progbits
	.align	128
        .global         _Z25MinSharingCostMultiKernelPKfS0_PS0_S1_PxiPfPS2_iiS3_Pi
        .type           _Z25MinSharingCostMultiKernelPKfS0_PS0_S1_PxiPfPS2_iiS3_Pi,@function
        .size           _Z25MinSharingCostMultiKernelPKfS0_PS0_S1_PxiPfPS2_iiS3_Pi,(.L_x_232 - _Z25MinSharingCostMultiKernelPKfS0_PS0_S1_PxiPfPS2_iiS3_Pi)
        .other          _Z25MinSharingCostMultiKernelPKfS0_PS0_S1_PxiPfPS2_iiS3_Pi,@"STO_CUDA_ENTRY STV_DEFAULT"
_Z25MinSharingCostMultiKernelPKfS0_PS0_S1_PxiPfPS2_iiS3_Pi:
.text._Z25MinSharingCostMultiKernelPKfS0_PS0_S1_PxiPfPS2_iiS3_Pi:
[----:B------:R-:W-:Y:S01]  /*0000*/  LDC R1, c[0x0][0x37c] ;  /* 0x0000df00ff017b82 */ /* 0x000fe20000000800 */
[----:B------:R-:W0:Y:S07]  /*0010*/  S2R R7, SR_TID.X ;  /* 0x0000000000077919 */ /* 0x000e2e0000002100 */
[----:B------:R-:W0:Y:S01]  /*0020*/  S2UR UR4, SR_CTAID.X ;  /* 0x00000000000479c3 */ /* 0x000e220000002500 */
[----:B------:R-:W1:Y:S01]  /*0030*/  LDCU UR5, c[0x0][0x3a8] ;  /* 0x00007500ff0577ac */ /* 0x000e620008000800 */
[----:B------:R-:W-:Y:S01]  /*0040*/  IMAD.MOV.U32 R9, RZ, RZ, 0x501502f9 ;  /* 0x501502f9ff097424 */ /* 0x000fe200078e00ff */
[----:B------:R-:W2:Y:S05]  /*0050*/  LDCU.64 UR12, c[0x0][0x358] ;  /* 0x00006b00ff0c77ac */ /* 0x000eaa0008000a00 */
[----:B------:R-:W0:Y:S08]  /*0060*/  LDC R6, c[0x0][0x360] ;  /* 0x0000d800ff067b82 */ /* 0x000e300000000800 */
[----:B------:R-:W2:Y:S08]  /*0070*/  LDC.64 R2, c[0x0][0x3d0] ;  /* 0x0000f400ff027b82 */ /* 0x000eb00000000a00 */
[----:B------:R-:W3:Y:S01]  /*0080*/  LDC.64 R4, c[0x0][0x3c8] ;  /* 0x0000f200ff047b82 */ /* 0x000ee20000000a00 */
[----:B0-----:R-:W-:-:S02]  /*0090*/  IMAD R0, R6, UR4, R7 ;  /* 0x0000000406007c24 */ /* 0x001fc4000f8e0207 */
[----:B------:R-:W-:-:S03]  /*00a0*/  IMAD.MOV.U32 R7, RZ, RZ, -0x1 ;  /* 0xffffffffff077424 */ /* 0x000fc600078e00ff */
[----:B-1----:R-:W-:Y:S02]  /*00b0*/  ISETP.GE.AND P0, PT, R0, UR5, PT ;  /* 0x0000000500007c0c */ /* 0x002fe4000bf06270 */
[----:B--2---:R0:W-:Y:S04]  /*00c0*/  STG.E desc[UR12][R2.64], R7 ;  /* 0x0000000702007986 */ /* 0x0041e8000c10190c */
[----:B---3--:R0:W-:Y:S07]  /*00d0*/  STG.E desc[UR12][R4.64], R9 ;  /* 0x0000000904007986 */ /* 0x0081ee000c10190c */
[----:B------:R-:W-:Y:S05]  /*00e0*/  @P0 EXIT ;  /* 0x000000000000094d */ /* 0x000fea0003800000 */
[----:B------:R-:W1:Y:S01]  /*00f0*/  LDC.64 R10, c[0x0][0x3c0] ;  /* 0x0000f000ff0a7b82 */ /* 0x000e620000000a00 */
[----:B------:R-:W0:Y:S02]  /*0100*/  LDCU UR4, c[0x0][0x370] ;  /* 0x00006e00ff0477ac */ /* 0x000e240008000800 */
[----:B0-----:R-:W-:Y:S01]  /*0110*/  IMAD R3, R6, UR4, RZ ;  /* 0x0000000406037c24 */ /* 0x001fe2000f8e02ff */
[----:B-1----:R-:W-:Y:S02]  /*0120*/  ISETP.GE.AND P0, PT, R11, 0x2, PT ;  /* 0x000000020b00780c */ /* 0x002fe40003f06270 */
[----:B------:R-:W-:-:S11]  /*0130*/  SHF.R.S32.HI R2, RZ, 0x1f, R10 ;  /* 0x0000001fff027819 */ /* 0x000fd6000001140a */
[----:B------:R-:W-:Y:S05]  /*0140*/  @!P0 BRA `(.L_x_113) ;  /* 0x0000002000508947 */ /* 0x000fea0003800000 */
[----:B------:R-:W-:-:S13]  /*0150*/  ISETP.GE.AND P0, PT, R10, 0x1, PT ;  /* 0x000000010a00780c */ /* 0x000fda0003f06270 */
[----:B------:R-:W-:Y:S05]  /*0160*/  @!P0 BRA `(.L_x_114) ;  /* 0x0000001800c08947 */ /* 0x000fea0003800000 */
[C---:B------:R-:W-:Y:S02]  /*0170*/  LOP3.LUT R4, R10.reuse, 0x3, RZ, 0xc0, !PT ;  /* 0x000000030a047812 */ /* 0x040fe400078ec0ff */
[----:B------:R-:W-:-:S07]  /*0180*/  LOP3.LUT R5, R10, 0x7ffffffc, RZ, 0xc0, !PT ;  /* 0x7ffffffc0a057812 */ /* 0x000fce00078ec0ff */
.L_x_153:
[----:B01----:R-:W0:Y:S02]  /*0190*/  LDC.64 R8, c[0x0][0x3a0] ;  /* 0x0000e800ff087b82 */ /* 0x003e240000000a00 */
[----:B0-----:R-:W-:-:S06]  /*01a0*/  IMAD.WIDE R8, R0, 0x8, R8 ;  /* 0x0000000800087825 */ /* 0x001fcc00078e0208 */
[----:B------:R-:W2:Y:S01]  /*01b0*/  LDG.E.64 R8, desc[UR12][R8.64] ;  /* 0x0000000c08087981 */ /* 0x000ea2000c1e1b00 */
[----:B------:R-:W-:Y:S01]  /*01c0*/  BSSY.RECONVERGENT B0, `(.L_x_115) ;  /* 0x00001a5000007945 */ /* 0x000fe20003800200 */
[----:B--2---:R-:W-:-:S13]  /*01d0*/  ISETP.GE.AND P0, PT, R9, RZ, PT ;  /* 0x000000ff0900720c */ /* 0x004fda0003f06270 */
[----:B-----5:R-:W-:Y:S05]  /*01e0*/  @!P0 BRA `(.L_x_116) ;  /* 0x0000001800888947 */ /* 0x020fea0003800000 */
[----:B------:R-:W0:Y:S01]  /*01f0*/  LDCU.64 UR4, c[0x0][0x3b0] ;  /* 0x00007600ff0477ac */ /* 0x000e220008000a00 */
[----:B------:R-:W1:Y:S08]  /*0200*/  LDC.64 R10, c[0x0][0x390] ;  /* 0x0000e400ff0a7b82 */ /* 0x000e700000000a00 */
[----:B------:R-:W2:Y:S01]  /*0210*/  LDC.64 R6, c[0x0][0x398] ;  /* 0x0000e600ff067b82 */ /* 0x000ea20000000a00 */
[C---:B0-----:R-:W-:Y:S01]  /*0220*/  LEA R14, P0, R8.reuse, UR4, 0x2 ;  /* 0x00000004080e7c11 */ /* 0x041fe2000f8010ff */
[----:B------:R-:W0:Y:S03]  /*0230*/  LDCU UR4, c[0x0][0x3c0] ;  /* 0x00007800ff0477ac */ /* 0x000e260008000800 */
[----:B------:R-:W-:Y:S01]  /*0240*/  LEA.HI.X R15, R8, UR5, R9, 0x2, P0 ;  /* 0x00000005080f7c11 */ /* 0x000fe200080f1409 */
[----:B-1----:R-:W5:Y:S04]  /*0250*/  LDG.E.64 R10, desc[UR12][R10.64] ;  /* 0x0000000c0a0a7981 */ /* 0x002f68000c1e1b00 */
[----:B------:R1:W5:Y:S04]  /*0260*/  LDG.E R12, desc[UR12][R14.64] ;  /* 0x0000000c0e0c7981 */ /* 0x000368000c1e1900 */
[----:B--2---:R-:W5:Y:S01]  /*0270*/  LDG.E.64 R6, desc[UR12][R6.64] ;  /* 0x0000000c06067981 */ /* 0x004f62000c1e1b00 */
[----:B0-----:R-:W-:Y:S01]  /*0280*/  UISETP.GE.U32.AND UP0, UPT, UR4, 0x4, UPT ;  /* 0x000000040400788c */ /* 0x001fe2000bf06070 */
[----:B------:R-:W-:-:S02]  /*0290*/  HFMA2 R16, -RZ, RZ, 0, 0 ;  /* 0x00000000ff107431 */ /* 0x000fc400000001ff */
[----:B------:R-:W-:-:S06]  /*02a0*/  IMAD.MOV.U32 R13, RZ, RZ, RZ ;  /* 0x000000ffff0d7224 */ /* 0x000fcc00078e00ff */
[----:B-1----:R-:W-:Y:S05]  /*02b0*/  BRA.U !UP0, `(.L_x_117) ;  /* 0x0000000508487547 */ /* 0x002fea000b800000 */
[----:B------:R-:W0:Y:S01]  /*02c0*/  LDCU.128 UR8, c[0x0][0x380] ;  /* 0x00007000ff0877ac */ /* 0x000e220008000c00 */
[----:B------:R-:W-:Y:S01]  /*02d0*/  IMAD R5, R2, R8, RZ ;  /* 0x0000000802057224 */ /* 0x000fe200078e02ff */
[----:B------:R-:W-:Y:S01]  /*02e0*/  MOV R13, RZ ;  /* 0x000000ff000d7202 */ /* 0x000fe20000000f00 */
[----:B------:R-:W-:-:S04]  /*02f0*/  IMAD.WIDE.U32 R14, R8, UR4, RZ ;  /* 0x00000004080e7c25 */ /* 0x000fc8000f8e00ff */
[----:B------:R-:W-:-:S04]  /*0300*/  IMAD R5, R9, UR4, R5 ;  /* 0x0000000409057c24 */ /* 0x000fc8000f8e0205 */
[----:B------:R-:W-:Y:S02]  /*0310*/  IMAD.IADD R21, R15, 0x1, R5 ;  /* 0x000000010f157824 */ /* 0x000fe400078e0205 */
[----:B------:R-:W-:-:S03]  /*0320*/  IMAD.SHL.U32 R15, R14, 0x4, RZ ;  /* 0x000000040e0f7824 */ /* 0x000fc600078e00ff */
[----:B------:R-:W-:Y:S01]  /*0330*/  SHF.L.U64.HI R21, R14, 0x2, R21 ;  /* 0x000000020e157819 */ /* 0x000fe20000010215 */
[----:B0-----:R-:W-:Y:S01]  /*0340*/  UIADD3 UR6, UP0, UPT, UR8, 0x8, URZ ;  /* 0x0000000808067890 */ /* 0x001fe2000ff1e0ff */
[--C-:B-----5:R-:W-:Y:S01]  /*0350*/  IADD3 R18, P0, P1, R10, 0x8, R15.reuse ;  /* 0x000000080a127810 */ /* 0x120fe2000791e00f */
[----:B------:R-:W-:Y:S01]  /*0360*/  ULOP3.LUT UR8, UR4, 0x7ffffffc, URZ, 0xc0, !UPT ;  /* 0x7ffffffc04087892 */ /* 0x000fe2000f8ec0ff */
[----:B------:R-:W-:Y:S01]  /*0370*/  IADD3 R20, P2, P3, R6, 0x8, R15 ;  /* 0x0000000806147810 */ /* 0x000fe20007b5e00f */
[----:B------:R-:W-:Y:S01]  /*0380*/  UIADD3 UR4, UP1, UPT, UR10, 0x8, URZ ;  /* 0x000000080a047890 */ /* 0x000fe2000ff3e0ff */
[--C-:B------:R-:W-:Y:S01]  /*0390*/  IADD3.X R19, PT, PT, R11, RZ, R21.reuse, P0, P1 ;  /* 0x000000ff0b137210 */ /* 0x100fe200007e2415 */
[----:B------:R-:W-:Y:S01]  /*03a0*/  UIADD3.X UR7, UPT, UPT, URZ, UR9, URZ, UP0, !UPT ;  /* 0x00000009ff077290 */ /* 0x000fe200087fe4ff */
[----:B------:R-:W-:Y:S01]  /*03b0*/  IMAD.U32 R14, RZ, RZ, UR6 ;  /* 0x00000006ff0e7e24 */ /* 0x000fe2000f8e00ff */
[----:B------:R-:W-:Y:S01]  /*03c0*/  UIADD3.X UR5, UPT, UPT, URZ, UR11, URZ, UP1, !UPT ;  /* 0x0000000bff057290 */ /* 0x000fe20008ffe4ff */
[----:B------:R-:W-:Y:S01]  /*03d0*/  IMAD.U32 R5, RZ, RZ, UR8 ;  /* 0x00000008ff057e24 */ /* 0x000fe2000f8e00ff */
[----:B------:R-:W-:Y:S01]  /*03e0*/  IADD3.X R21, PT, PT, R7, RZ, R21, P2, P3 ;  /* 0x000000ff07157210 */ /* 0x000fe200017e6415 */
[----:B------:R-:W-:Y:S01]  /*03f0*/  IMAD.U32 R16, RZ, RZ, UR4 ;  /* 0x00000004ff107e24 */ /* 0x000fe2000f8e00ff */
[----:B------:R-:W-:Y:S01]  /*0400*/  MOV R15, UR7 ;  /* 0x00000007000f7c02 */ /* 0x000fe20008000f00 */
[----:B------:R-:W-:-:S02]  /*0410*/  IMAD.MOV R23, RZ, RZ, -R5 ;  /* 0x000000ffff177224 */ /* 0x000fc400078e0a05 */
[----:B------:R-:W-:-:S07]  /*0420*/  IMAD.U32 R17, RZ, RZ, UR5 ;  /* 0x00000005ff117e24 */ /* 0x000fce000f8e00ff */
.L_x_123:
[----:B------:R-:W2:Y:S02]  /*0430*/  LDG.E R22, desc[UR12][R14.64+-0x8] ;  /* 0xfffff80c0e167981 */ /* 0x000ea4000c1e1900 */
[----:B--2---:R-:W-:-:S13]  /*0440*/  FSETP.GTU.AND P0, PT, R22, RZ, PT ;  /* 0x000000ff1600720b */ /* 0x004fda0003f0c000 */
[----:B------:R-:W-:Y:S05]  /*0450*/  @!P0 BRA `(.L_x_118) ;  /* 0x0000000000208947 */ /* 0x000fea0003800000 */
[----:B------:R-:W2:Y:S02]  /*0460*/  LD.E R27, desc[UR12][R18.64+-0x8] ;  /* 0xfffff80c121b7980 */ /* 0x000ea4000c101900 */
[----:B--2---:R-:W-:-:S13]  /*0470*/  FSETP.GTU.AND P0, PT, R27, RZ, PT ;  /* 0x000000ff1b00720b */ /* 0x004fda0003f0c000 */
[----:B------:R-:W2:Y:S04]  /*0480*/  @P0 LDG.E R24, desc[UR12][R16.64+-0x8] ;  /* 0xfffff80c10180981 */ /* 0x000ea8000c1e1900 */
[----:B------:R-:W2:Y:S01]  /*0490*/  @P0 LD.E R25, desc[UR12][R20.64+-0x8] ;  /* 0xfffff80c14190980 */ /* 0x000ea2000c101900 */
[----:B------:R-:W-:Y:S01]  /*04a0*/  @P0 FADD R22, R22, R27 ;  /* 0x0000001b16160221 */ /* 0x000fe20000000000 */
[----:B--2---:R-:W-:-:S04]  /*04b0*/  @P0 FADD R24, R24, -R25 ;  /* 0x8000001918180221 */ /* 0x004fc80000000000 */
[----:B------:R-:W-:-:S04]  /*04c0*/  @P0 FMUL R24, R24, R24 ;  /* 0x0000001818180220 */ /* 0x000fc80000400000 */
[----:B------:R-:W-:-:S07]  /*04d0*/  @P0 FFMA R13, R22, R24, R13 ;  /* 0x00000018160d0223 */ /* 0x000fce000000000d */
.L_x_118:
[----:B------:R-:W2:Y:S02]  /*04e0*/  LDG.E R24, desc[UR12][R14.64+-0x4] ;  /* 0xfffffc0c0e187981 */ /* 0x000ea4000c1e1900 */
[----:B--2---:R-:W-:-:S13]  /*04f0*/  FSETP.GTU.AND P0, PT, R24, RZ, PT ;  /* 0x000000ff1800720b */ /* 0x004fda0003f0c000 */
[----:B------:R-:W-:Y:S05]  /*0500*/  @!P0 BRA `(.L_x_119) ;  /* 0x0000000000208947 */ /* 0x000fea0003800000 */
[----:B------:R-:W2:Y:S02]  /*0510*/  LD.E R27, desc[UR12][R18.64+-0x4] ;  /* 0xfffffc0c121b7980 */ /* 0x000ea4000c101900 */
[----:B--2---:R-:W-:-:S13]  /*0520*/  FSETP.GTU.AND P0, PT, R27, RZ, PT ;  /* 0x000000ff1b00720b */ /* 0x004fda0003f0c000 */
[----:B------:R-:W2:Y:S04]  /*0530*/  @P0 LDG.E R22, desc[UR12][R16.64+-0x4] ;  /* 0xfffffc0c10160981 */ /* 0x000ea8000c1e1900 */
[----:B------:R-:W2:Y:S02]  /*0540*/  @P0 LD.E R25, desc[UR12][R20.64+-0x4] ;  /* 0xfffffc0c14190980 */ /* 0x000ea4000c101900 */
[----:B--2---:R-:W-:Y:S01]  /*0550*/  @P0 FADD R25, R22, -R25 ;  /* 0x8000001916190221 */ /* 0x004fe20000000000 */
[----:B------:R-:W-:-:S03]  /*0560*/  @P0 FADD R22, R24, R27 ;  /* 0x0000001b18160221 */ /* 0x000fc60000000000 */
[----:B------:R-:W-:-:S04]  /*0570*/  @P0 FMUL R25, R25, R25 ;  /* 0x0000001919190220 */ /* 0x000fc80000400000 */
[----:B------:R-:W-:-:S07]  /*0580*/  @P0 FFMA R13, R22, R25, R13 ;  /* 0x00000019160d0223 */ /* 0x000fce000000000d */
.L_x_119:
        /* <DEDUP_REMOVED lines=11> */
.L_x_120:
[----:B------:R-:W2:Y:S02]  /*0640*/  LDG.E R24, desc[UR12][R14.64+0x4] ;  /* 0x0000040c0e187981 */ /* 0x000ea4000c1e1900 */
[----:B--2---:R-:W-:-:S13]  /*0650*/  FSETP.GTU.AND P0, PT, R24, RZ, PT ;  /* 0x000000ff1800720b */ /* 0x004fda0003f0c000 */
[----:B------:R-:W-:Y:S05]  /*0660*/  @!P0 BRA `(.L_x_121) ;  /* 0x00000000002c8947 */ /* 0x000fea0003800000 */
[----:B------:R-:W2:Y:S01]  /*0670*/  LD.E R27, desc[UR12][R18.64+0x4] ;  /* 0x0000040c121b7980 */ /* 0x000ea2000c101900 */
[----:B------:R-:W-:Y:S01]  /*0680*/  BSSY.RECONVERGENT B1, `(.L_x_121) ;  /* 0x0000009000017945 */ /* 0x000fe20003800200 */
[----:B--2---:R-:W-:-:S13]  /*0690*/  FSETP.GTU.AND P0, PT, R27, RZ, PT ;  /* 0x000000ff1b00720b */ /* 0x004fda0003f0c000 */
[----:B------:R-:W-:Y:S05]  /*06a0*/  @!P0 BRA `(.L_x_122) ;  /* 0x0000000000188947 */ /* 0x000fea0003800000 */
[----:B------:R-:W2:Y:S04]  /*06b0*/  LDG.E R22, desc[UR12][R16.64+0x4] ;  /* 0x0000040c10167981 */ /* 0x000ea8000c1e1900 */
[----:B------:R-:W2:Y:S02]  /*06c0*/  LD.E R25, desc[UR12][R20.64+0x4] ;  /* 0x0000040c14197980 */ /* 0x000ea4000c101900 */
[----:B--2---:R-:W-:Y:S01]  /*06d0*/  FADD R25, R22, -R25 ;  /* 0x8000001916197221 */ /* 0x004fe20000000000 */
[----:B------:R-:W-:-:S03]  /*06e0*/  FADD R22, R24, R27 ;  /* 0x0000001b18167221 */ /* 0x000fc60000000000 */
[----:B------:R-:W-:-:S04]  /*06f0*/  FMUL R25, R25, R25 ;  /* 0x0000001919197220 */ /* 0x000fc80000400000 */
[----:B------:R-:W-:-:S07]  /*0700*/  FFMA R13, R22, R25, R13 ;  /* 0x00000019160d7223 */ /* 0x000fce000000000d */
.L_x_122:
[----:B------:R-:W-:Y:S05]  /*0710*/  BSYNC.RECONVERGENT B1 ;  /* 0x0000000000017941 */ /* 0x000fea0003800200 */
.L_x_121:
[----:B------:R-:W-:Y:S01]  /*0720*/  VIADD R23, R23, 0x4 ;  /* 0x0000000417177836 */ /* 0x000fe20000000000 */
[----:B------:R-:W-:Y:S02]  /*0730*/  IADD3 R14, P1, PT, R14, 0x10, RZ ;  /* 0x000000100e0e7810 */ /* 0x000fe40007f3e0ff */
[----:B------:R-:W-:Y:S02]  /*0740*/  IADD3 R18, P3, PT, R18, 0x10, RZ ;  /* 0x0000001012127810 */ /* 0x000fe40007f7e0ff */
[----:B------:R-:W-:Y:S01]  /*0750*/  ISETP.NE.AND P0, PT, R23, RZ, PT ;  /* 0x000000ff1700720c */ /* 0x000fe20003f05270 */
[----:B------:R-:W-:Y:S01]  /*0760*/  IMAD.X R15, RZ, RZ, R15, P1 ;  /* 0x000000ffff0f7224 */ /* 0x000fe200008e060f */
[----:B------:R-:W-:Y:S01]  /*0770*/  IADD3 R20, P4, PT, R20, 0x10, RZ ;  /* 0x0000001014147810 */ /* 0x000fe20007f9e0ff */
[----:B------:R-:W-:Y:S01]  /*0780*/  IMAD.X R19, RZ, RZ, R19, P3 ;  /* 0x000000ffff137224 */ /* 0x000fe200018e0613 */
[----:B------:R-:W-:-:S03]  /*0790*/  IADD3 R16, P2, PT, R16, 0x10, RZ ;  /* 0x0000001010107810 */ /* 0x000fc60007f5e0ff */
[----:B------:R-:W-:Y:S01]  /*07a0*/  IMAD.X R21, RZ, RZ, R21, P4 ;  /* 0x000000ffff157224 */ /* 0x000fe200020e0615 */
[----:B------:R-:W-:-:S05]  /*07b0*/  IADD3.X R17, PT, PT, RZ, R17, RZ, P2, !PT ;  /* 0x00000011ff117210 */ /* 0x000fca00017fe4ff */
[----:B------:R-:W-:Y:S05]  /*07c0*/  @P0 BRA `(.L_x_123) ;  /* 0xfffffffc00180947 */ /* 0x000fea000383ffff */
[----:B------:R-:W-:-:S07]  /*07d0*/  IMAD.MOV.U32 R16, RZ, RZ, R5 ;  /* 0x000000ffff107224 */ /* 0x000fce00078e0005 */
.L_x_117:
[----:B------:R-:W-:-:S13]  /*07e0*/  ISETP.NE.AND P0, PT, R4, RZ, PT ;  /* 0x000000ff0400720c */ /* 0x000fda0003f05270 */
[----:B------:R-:W-:Y:S05]  /*07f0*/  @!P0 BRA `(.L_x_124) ;  /* 0x0000000400788947 */ /* 0x000fea0003800000 */
[----:B------:R-:W0:Y:S02]  /*0800*/  LDC.64 R14, c[0x0][0x380] ;  /* 0x0000e000ff0e7b82 */ /* 0x000e240000000a00 */
[----:B0-----:R-:W-:-:S05]  /*0810*/  IMAD.WIDE.U32 R14, R16, 0x4, R14 ;  /* 0x00000004100e7825 */ /* 0x001fca00078e000e */
[----:B------:R-:W2:Y:S01]  /*0820*/  LDG.E R17, desc[UR12][R14.64] ;  /* 0x0000000c0e117981 */ /* 0x000ea2000c1e1900 */
[----:B------:R-:W-:Y:S02]  /*0830*/  ISETP.NE.AND P0, PT, R4, 0x1, PT ;  /* 0x000000010400780c */ /* 0x000fe40003f05270 */
[----:B--2---:R-:W-:-:S13]  /*0840*/  FSETP.GTU.AND P1, PT, R17, RZ, PT ;  /* 0x000000ff1100720b */ /* 0x004fda0003f2c000 */
[----:B------:R-:W-:Y:S05]  /*0850*/  @!P1 BRA `(.L_x_125) ;  /* 0x00000000006c9947 */ /* 0x000fea0003800000 */
[----:B------:R-:W0:Y:S01]  /*0860*/  LDCU UR4, c[0x0][0x3c0] ;  /* 0x00007800ff0477ac */ /* 0x000e220008000800 */
[----:B------:R-:W-:Y:S01]  /*0870*/  MOV R18, R16 ;  /* 0x0000001000127202 */ /* 0x000fe20000000f00 */
[----:B------:R-:W-:Y:S02]  /*0880*/  IMAD.MOV.U32 R19, RZ, RZ, RZ ;  /* 0x000000ffff137224 */ /* 0x000fe400078e00ff */
[----:B0-----:R-:W-:Y:S02]  /*0890*/  IMAD R21, R9, UR4, RZ ;  /* 0x0000000409157c24 */ /* 0x001fe4000f8e02ff */
[----:B------:R-:W-:-:S04]  /*08a0*/  IMAD.WIDE.U32 R18, R8, UR4, R18 ;  /* 0x0000000408127c25 */ /* 0x000fc8000f8e0012 */
[----:B------:R-:W-:Y:S02]  /*08b0*/  IMAD R21, R8, R2, R21 ;  /* 0x0000000208157224 */ /* 0x000fe400078e0215 */
[----:B------:R-:W-:Y:S02]  /*08c0*/  IMAD.SHL.U32 R23, R18, 0x4, RZ ;  /* 0x0000000412177824 */ /* 0x000fe400078e00ff */
[----:B------:R-:W-:-:S03]  /*08d0*/  IMAD.IADD R19, R19, 0x1, R21 ;  /* 0x0000000113137824 */ /* 0x000fc600078e0215 */
[----:B-----5:R-:W-:Y:S02]  /*08e0*/  IADD3 R20, P1, PT, R10, R23, RZ ;  /* 0x000000170a147210 */ /* 0x020fe40007f3e0ff */
[----:B------:R-:W-:-:S04]  /*08f0*/  SHF.L.U64.HI R19, R18, 0x2, R19 ;  /* 0x0000000212137819 */ /* 0x000fc80000010213 */
[----:B------:R-:W-:-:S05]  /*0900*/  IADD3.X R21, PT, PT, R11, R19, RZ, P1, !PT ;  /* 0x000000130b157210 */ /* 0x000fca0000ffe4ff */
[----:B------:R-:W2:Y:S01]  /*0910*/  LD.E R22, desc[UR12][R20.64] ;  /* 0x0000000c14167980 */ /* 0x000ea2000c101900 */
[----:B------:R-:W-:Y:S01]  /*0920*/  BSSY.RECONVERGENT B1, `(.L_x_125) ;  /* 0x000000e000017945 */ /* 0x000fe20003800200 */
[----:B--2---:R-:W-:-:S13]  /*0930*/  FSETP.GTU.AND P1, PT, R22, RZ, PT ;  /* 0x000000ff1600720b */ /* 0x004fda0003f2c000 */
[----:B------:R-:W-:Y:S05]  /*0940*/  @!P1 BRA `(.L_x_126) ;  /* 0x00000000002c9947 */ /* 0x000fea0003800000 */
[----:B------:R-:W0:Y:S01]  /*0950*/  LDCU.64 UR4, c[0x0][0x388] ;  /* 0x00007100ff0477ac */ /* 0x000e220008000a00 */
[----:B------:R-:W-:-:S05]  /*0960*/  IADD3 R18, P2, PT, R6, R23, RZ ;  /* 0x0000001706127210 */ /* 0x000fca0007f5e0ff */
[----:B------:R-:W-:-:S06]  /*0970*/  IMAD.X R19, R7, 0x1, R19, P2 ;  /* 0x0000000107137824 */ /* 0x000fcc00010e0613 */
[----:B------:R-:W2:Y:S01]  /*0980*/  LD.E R19, desc[UR12][R18.64] ;  /* 0x0000000c12137980 */ /* 0x000ea2000c101900 */
[----:B0-----:R-:W-:-:S04]  /*0990*/  LEA R20, P1, R16, UR4, 0x2 ;  /* 0x0000000410147c11 */ /* 0x001fc8000f8210ff */
[----:B------:R-:W-:-:S05]  /*09a0*/  LEA.HI.X R21, R16, UR5, RZ, 0x2, P1 ;  /* 0x0000000510157c11 */ /* 0x000fca00088f14ff */
[----:B------:R-:W2:Y:S01]  /*09b0*/  LDG.E R20, desc[UR12][R20.64] ;  /* 0x0000000c14147981 */ /* 0x000ea2000c1e1900 */
[----:B------:R-:W-:Y:S01]  /*09c0*/  FADD R22, R17, R22 ;  /* 0x0000001611167221 */ /* 0x000fe20000000000 */
[----:B--2---:R-:W-:-:S04]  /*09d0*/  FADD R23, R20, -R19 ;  /* 0x8000001314177221 */ /* 0x004fc80000000000 */
[----:B------:R-:W-:-:S04]  /*09e0*/  FMUL R23, R23, R23 ;  /* 0x0000001717177220 */ /* 0x000fc80000400000 */
[----:B------:R-:W-:-:S07]  /*09f0*/  FFMA R13, R22, R23, R13 ;  /* 0x00000017160d7223 */ /* 0x000fce000000000d */
.L_x_126:
[----:B------:R-:W-:Y:S05]  /*0a00*/  BSYNC.RECONVERGENT B1 ;  /* 0x0000000000017941 */ /* 0x000fea0003800200 */
.L_x_125:
[----:B------:R-:W-:Y:S04]  /*0a10*/  BSSY.RECONVERGENT B1, `(.L_x_124) ;  /* 0x000003c000017945 */ /* 0x000fe80003800200 */
[----:B------:R-:W-:Y:S05]  /*0a20*/  @!P0 BRA `(.L_x_127) ;  /* 0x0000000000e88947 */ /* 0x000fea0003800000 */
[----:B------:R-:W2:Y:S01]  /*0a30*/  LDG.E R17, desc[UR12][R14.64+0x4] ;  /* 0x0000040c0e117981 */ /* 0x000ea2000c1e1900 */
[----:B------:R-:W-:Y:S02]  /*0a40*/  ISETP.NE.AND P0, PT, R4, 0x2, PT ;  /* 0x000000020400780c */ /* 0x000fe40003f05270 */
[----:B--2---:R-:W-:-:S13]  /*0a50*/  FSETP.GTU.AND P1, PT, R17, RZ, PT ;  /* 0x000000ff1100720b */ /* 0x004fda0003f2c000 */
[----:B------:R-:W-:Y:S05]  /*0a60*/  @!P1 BRA `(.L_x_128) ;  /* 0x00000000006c9947 */ /* 0x000fea0003800000 */
[----:B------:R-:W0:Y:S01]  /*0a70*/  LDCU UR4, c[0x0][0x3c0] ;  /* 0x00007800ff0477ac */ /* 0x000e220008000800 */
[----:B------:R-:W-:Y:S02]  /*0a80*/  IMAD.MOV.U32 R18, RZ, RZ, R16 ;  /* 0x000000ffff127224 */ /* 0x000fe400078e0010 */
[----:B------:R-:W-:Y:S02]  /*0a90*/  IMAD.MOV.U32 R19, RZ, RZ, RZ ;  /* 0x000000ffff137224 */ /* 0x000fe400078e00ff */
[----:B0-----:R-:W-:Y:S02]  /*0aa0*/  IMAD R21, R9, UR4, RZ ;  /* 0x0000000409157c24 */ /* 0x001fe4000f8e02ff */
[----:B------:R-:W-:-:S04]  /*0ab0*/  IMAD.WIDE.U32 R18, R8, UR4, R18 ;  /* 0x0000000408127c25 */ /* 0x000fc8000f8e0012 */
[----:B------:R-:W-:Y:S01]  /*0ac0*/  IMAD R21, R8, R2, R21 ;  /* 0x0000000208157224 */ /* 0x000fe200078e0215 */
[----:B------:R-:W-:-:S03]  /*0ad0*/  SHF.L.U32 R23, R18, 0x2, RZ ;  /* 0x0000000212177819 */ /* 0x000fc600000006ff */
[----:B------:R-:W-:Y:S01]  /*0ae0*/  IMAD.IADD R21, R19, 0x1, R21 ;  /* 0x0000000113157824 */ /* 0x000fe200078e0215 */
[----:B-----5:R-:W-:-:S04]  /*0af0*/  IADD3 R20, P1, PT, R10, R23, RZ ;  /* 0x000000170a147210 */ /* 0x020fc80007f3e0ff */
[----:B------:R-:W-:-:S05]  /*0b00*/  SHF.L.U64.HI R19, R18, 0x2, R21 ;  /* 0x0000000212137819 */ /* 0x000fca0000010215 */
[----:B------:R-:W-:-:S05]  /*0b10*/  IMAD.X R21, R11, 0x1, R19, P1 ;  /* 0x000000010b157824 */ /* 0x000fca00008e0613 */
        /* <DEDUP_REMOVED lines=15> */
.L_x_129:
[----:B------:R-:W-:Y:S05]  /*0c10*/  BSYNC.RECONVERGENT B2 ;  /* 0x0000000000027941 */ /* 0x000fea0003800200 */
.L_x_128:
[----:B------:R-:W-:Y:S05]  /*0c20*/  @!P0 BRA `(.L_x_127) ;  /* 0x0000000000688947 */ /* 0x000fea0003800000 */
[----:B------:R-:W2:Y:S02]  /*0c30*/  LDG.E R14, desc[UR12][R14.64+0x8] ;  /* 0x0000080c0e0e7981 */ /* 0x000ea4000c1e1900 */
[----:B--2---:R-:W-:-:S13]  /*0c40*/  FSETP.GTU.AND P0, PT, R14, RZ, PT ;  /* 0x000000ff0e00720b */ /* 0x004fda0003f0c000 */
[----:B------:R-:W-:Y:S05]  /*0c50*/  @!P0 BRA `(.L_x_127) ;  /* 0x00000000005c8947 */ /* 0x000fea0003800000 */
[----:B------:R-:W0:Y:S01]  /*0c60*/  LDCU UR4, c[0x0][0x3c0] ;  /* 0x00007800ff0477ac */ /* 0x000e220008000800 */
[----:B------:R-:W-:Y:S02]  /*0c70*/  HFMA2 R17, -RZ, RZ, 0, 0 ;  /* 0x00000000ff117431 */ /* 0x000fe400000001ff */
[----:B0-----:R-:W-:Y:S02]  /*0c80*/  IMAD R15, R9, UR4, RZ ;  /* 0x00000004090f7c24 */ /* 0x001fe4000f8e02ff */
[----:B------:R-:W-:-:S04]  /*0c90*/  IMAD.WIDE.U32 R18, R8, UR4, R16 ;  /* 0x0000000408127c25 */ /* 0x000fc8000f8e0010 */
[----:B------:R-:W-:Y:S02]  /*0ca0*/  IMAD R15, R8, R2, R15 ;  /* 0x00000002080f7224 */ /* 0x000fe400078e020f */
[----:B------:R-:W-:Y:S02]  /*0cb0*/  IMAD.SHL.U32 R21, R18, 0x4, RZ ;  /* 0x0000000412157824 */ /* 0x000fe400078e00ff */
[----:B------:R-:W-:-:S03]  /*0cc0*/  IMAD.IADD R15, R19, 0x1, R15 ;  /* 0x00000001130f7824 */ /* 0x000fc600078e020f */
[----:B-----5:R-:W-:Y:S02]  /*0cd0*/  IADD3 R10, P0, PT, R10, R21, RZ ;  /* 0x000000150a0a7210 */ /* 0x020fe40007f1e0ff */
[----:B------:R-:W-:-:S05]  /*0ce0*/  SHF.L.U64.HI R15, R18, 0x2, R15 ;  /* 0x00000002120f7819 */ /* 0x000fca000001020f */
[----:B------:R-:W-:-:S05]  /*0cf0*/  IMAD.X R11, R11, 0x1, R15, P0 ;  /* 0x000000010b0b7824 */ /* 0x000fca00000e060f */
[----:B------:R-:W2:Y:S02]  /*0d00*/  LD.E R17, desc[UR12][R10.64+0x8] ;  /* 0x0000080c0a117980 */ /* 0x000ea4000c101900 */
[----:B--2---:R-:W-:-:S13]  /*0d10*/  FSETP.GTU.AND P0, PT, R17, RZ, PT ;  /* 0x000000ff1100720b */ /* 0x004fda0003f0c000 */
[----:B------:R-:W-:Y:S05]  /*0d20*/  @!P0 BRA `(.L_x_127) ;  /* 0x0000000000288947 */ /* 0x000fea0003800000 */
[----:B------:R-:W0:Y:S01]  /*0d30*/  LDC.64 R10, c[0x0][0x388] ;  /* 0x0000e200ff0a7b82 */ /* 0x000e220000000a00 */
[----:B------:R-:W-:-:S04]  /*0d40*/  IADD3 R6, P0, PT, R6, R21, RZ ;  /* 0x0000001506067210 */ /* 0x000fc80007f1e0ff */
[----:B------:R-:W-:-:S06]  /*0d50*/  IADD3.X R7, PT, PT, R7, R15, RZ, P0, !PT ;  /* 0x0000000f07077210 */ /* 0x000fcc00007fe4ff */
[----:B------:R-:W2:Y:S01]  /*0d60*/  LD.E R7, desc[UR12][R6.64+0x8] ;  /* 0x0000080c06077980 */ /* 0x000ea2000c101900 */
[----:B0-----:R-:W-:-:S06]  /*0d70*/  IMAD.WIDE.U32 R10, R16, 0x4, R10 ;  /* 0x00000004100a7825 */ /* 0x001fcc00078e000a */
[----:B------:R-:W2:Y:S01]  /*0d80*/  LDG.E R10, desc[UR12][R10.64+0x8] ;  /* 0x0000080c0a0a7981 */ /* 0x000ea2000c1e1900 */
[----:B------:R-:W-:Y:S01]  /*0d90*/  FADD R14, R14, R17 ;  /* 0x000000110e0e7221 */ /* 0x000fe20000000000 */
[----:B--2---:R-:W-:-:S04]  /*0da0*/  FADD R15, R10, -R7 ;  /* 0x800000070a0f7221 */ /* 0x004fc80000000000 */
[----:B------:R-:W-:-:S04]  /*0db0*/  FMUL R15, R15, R15 ;  /* 0x0000000f0f0f7220 */ /* 0x000fc80000400000 */
[----:B------:R-:W-:-:S07]  /*0dc0*/  FFMA R13, R14, R15, R13 ;  /* 0x0000000f0e0d7223 */ /* 0x000fce000000000d */
.L_x_127:
[----:B------:R-:W-:Y:S05]  /*0dd0*/  BSYNC.RECONVERGENT B1 ;  /* 0x0000000000017941 */ /* 0x000fea0003800200 */
.L_x_124:
[----:B-----5:R-:W-:Y:S01]  /*0de0*/  SHF.L.U64.HI R7, R8, 0x3, R9 ;  /* 0x0000000308077819 */ /* 0x020fe20000010209 */
[----:B------:R-:W-:Y:S01]  /*0df0*/  FADD R6, R12, R13 ;  /* 0x0000000d0c067221 */ /* 0x000fe20000000000 */
[----:B------:R-:W-:Y:S02]  /*0e00*/  IMAD.SHL.U32 R8, R8, 0x8, RZ ;  /* 0x0000000808087824 */ /* 0x000fe400078e00ff */
[----:B------:R-:W-:-:S07]  /*0e10*/  IMAD.MOV.U32 R9, RZ, RZ, 0x1 ;  /* 0x00000001ff097424 */ /* 0x000fce00078e00ff */
.L_x_149:
[----:B-----5:R-:W0:Y:S01]  /*0e20*/  LDC.64 R10, c[0x0][0x3b8] ;  /* 0x0000ee00ff0a7b82 */ /* 0x020e220000000a00 */
[----:B------:R-:W1:Y:S01]  /*0e30*/  LDCU UR4, c[0x0][0x3c4] ;  /* 0x00007880ff0477ac */ /* 0x000e620008000800 */
[----:B0-----:R-:W-:-:S06]  /*0e40*/  IMAD.WIDE.U32 R10, R9, 0x8, R10 ;  /* 0x00000008090a7825 */ /* 0x001fcc00078e000a */
[----:B------:R-:W2:Y:S02]  /*0e50*/  LDG.E.64 R10, desc[UR12][R10.64] ;  /* 0x0000000c0a0a7981 */ /* 0x000ea4000c1e1b00 */
[----:B--2---:R-:W-:-:S05]  /*0e60*/  IADD3 R14, P0, PT, R10, R8, RZ ;  /* 0x000000080a0e7210 */ /* 0x004fca0007f1e0ff */
[----:B------:R-:W-:-:S06]  /*0e70*/  IMAD.X R15, R11, 0x1, R7, P0 ;  /* 0x000000010b0f7824 */ /* 0x000fcc00000e0607 */
[----:B------:R-:W2:Y:S01]  /*0e80*/  LD.E.64 R14, desc[UR12][R14.64] ;  /* 0x0000000c0e0e7980 */ /* 0x000ea2000c101b00 */
[----:B------:R-:W-:Y:S01]  /*0e90*/  MOV R17, R9 ;  /* 0x0000000900117202 */ /* 0x000fe20000000f00 */
[----:B------:R-:W-:Y:S01]  /*0ea0*/  VIADD R9, R9, 0x1 ;  /* 0x0000000109097836 */ /* 0x000fe20000000000 */
[----:B------:R-:W-:Y:S04]  /*0eb0*/  BSSY.RECONVERGENT B2, `(.L_x_130) ;  /* 0x00000c7000027945 */ /* 0x000fe80003800200 */
[----:B-1----:R-:W-:Y:S02]  /*0ec0*/  ISETP.NE.AND P0, PT, R9, UR4, PT ;  /* 0x0000000409007c0c */ /* 0x002fe4000bf05270 */
[----:B--2---:R-:W-:-:S13]  /*0ed0*/  ISETP.GE.AND P1, PT, R15, RZ, PT ;  /* 0x000000ff0f00720c */ /* 0x004fda0003f26270 */
[----:B------:R-:W-:Y:S05]  /*0ee0*/  @!P1 BRA `(.L_x_131) ;  /* 0x0000000c000c9947 */ /* 0x000fea0003800000 */
[----:B------:R-:W0:Y:S01]  /*0ef0*/  LDC.64 R10, c[0x0][0x390] ;  /* 0x0000e400ff0a7b82 */ /* 0x000e220000000a00 */
[----:B------:R-:W1:Y:S07]  /*0f00*/  LDCU UR4, c[0x0][0x3c0] ;  /* 0x00007800ff0477ac */ /* 0x000e6e0008000800 */
[----:B------:R-:W2:Y:S01]  /*0f10*/  LDC.64 R12, c[0x0][0x398] ;  /* 0x0000e600ff0c7b82 */ /* 0x000ea20000000a00 */
[----:B0-----:R-:W-:-:S06]  /*0f20*/  IMAD.WIDE.U32 R10, R17, 0x8, R10 ;  /* 0x00000008110a7825 */ /* 0x001fcc00078e000a */
[----:B------:R-:W5:Y:S01]  /*0f30*/  LDG.E.64 R10, desc[UR12][R10.64] ;  /* 0x0000000c0a0a7981 */ /* 0x000f62000c1e1b00 */
[----:B--2---:R-:W-:-:S06]  /*0f40*/  IMAD.WIDE.U32 R12, R17, 0x8, R12 ;  /* 0x00000008110c7825 */ /* 0x004fcc00078e000c */
[----:B------:R-:W5:Y:S01]  /*0f50*/  LDG.E.64 R12, desc[UR12][R12.64] ;  /* 0x0000000c0c0c7981 */ /* 0x000f62000c1e1b00 */
[----:B-1----:R-:W-:Y:S02]  /*0f60*/  UISETP.GE.U32.AND UP0, UPT, UR4, 0x4, UPT ;  /* 0x000000040400788c */ /* 0x002fe4000bf06070 */
[----:B------:R-:W-:-:S04]  /*0f70*/  IMAD R15, R15, UR4, RZ ;  /* 0x000000040f0f7c24 */ /* 0x000fc8000f8e02ff */
[C---:B------:R-:W-:Y:S02]  /*0f80*/  IMAD R23, R14.reuse, R2, R15 ;  /* 0x000000020e177224 */ /* 0x040fe400078e020f */
[----:B------:R-:W-:-:S04]  /*0f90*/  IMAD.WIDE.U32 R14, R14, UR4, RZ ;  /* 0x000000040e0e7c25 */ /* 0x000fc8000f8e00ff */
[----:B------:R-:W-:Y:S01]  /*0fa0*/  IMAD.MOV.U32 R22, RZ, RZ, RZ ;  /* 0x000000ffff167224 */ /* 0x000fe200078e00ff */
[----:B------:R-:W-:Y:S01]  /*0fb0*/  IADD3 R23, PT, PT, R15, R23, RZ ;  /* 0x000000170f177210 */ /* 0x000fe20007ffe0ff */
[----:B------:R-:W-:Y:S01]  /*0fc0*/  IMAD.MOV.U32 R25, RZ, RZ, RZ ;  /* 0x000000ffff197224 */ /* 0x000fe200078e00ff */
[----:B------:R-:W-:Y:S06]  /*0fd0*/  BRA.U !UP0, `(.L_x_132) ;  /* 0x0000000508847547 */ /* 0x000fec000b800000 */
[----:B------:R-:W-:Y:S01]  /*0fe0*/  BSSY.RECONVERGENT B1, `(.L_x_133) ;  /* 0x000005f000017945 */ /* 0x000fe20003800200 */
[----:B------:R-:W-:Y:S02]  /*0ff0*/  IMAD.MOV.U32 R22, RZ, RZ, RZ ;  /* 0x000000ffff167224 */ /* 0x000fe400078e00ff */
[----:B------:R-:W-:-:S07]  /*1000*/  IMAD.MOV.U32 R25, RZ, RZ, RZ ;  /* 0x000000ffff197224 */ /* 0x000fce00078e00ff */
.L_x_142:
[----:B------:R-:W0:Y:S08]  /*1010*/  LDC.64 R18, c[0x0][0x380] ;  /* 0x0000e000ff127b82 */ /* 0x000e300000000a00 */
[----:B------:R-:W1:Y:S01]  /*1020*/  LDC.64 R16, c[0x0][0x388] ;  /* 0x0000e200ff107b82 */ /* 0x000e620000000a00 */
[----:B0-----:R-:W-:-:S05]  /*1030*/  IMAD.WIDE.U32 R18, R25, 0x4, R18 ;  /* 0x0000000419127825 */ /* 0x001fca00078e0012 */
[----:B------:R-:W2:Y:S01]  /*1040*/  LDG.E R24, desc[UR12][R18.64] ;  /* 0x0000000c12187981 */ /* 0x000ea2000c1e1900 */
[----:B------:R-:W-:Y:S01]  /*1050*/  BSSY.RECONVERGENT B3, `(.L_x_134) ;  /* 0x0000014000037945 */ /* 0x000fe20003800200 */
[----:B-1----:R-:W-:Y:S01]  /*1060*/  IMAD.WIDE.U32 R16, R25, 0x4, R16 ;  /* 0x0000000419107825 */ /* 0x002fe200078e0010 */
[----:B--2---:R-:W-:-:S13]  /*1070*/  FSETP.GTU.AND P1, PT, R24, RZ, PT ;  /* 0x000000ff1800720b */ /* 0x004fda0003f2c000 */
[----:B------:R-:W-:Y:S05]  /*1080*/  @!P1 BRA `(.L_x_135) ;  /* 0x0000000000409947 */ /* 0x000fea0003800000 */
[----:B------:R-:W-:-:S04]  /*1090*/  IADD3 R21, P1, PT, R25, R14, RZ ;  /* 0x0000000e19157210 */ /* 0x000fc80007f3e0ff */
[----:B------:R-:W-:Y:S01]  /*10a0*/  SHF.L.U32 R29, R21, 0x2, RZ ;  /* 0x00000002151d7819 */ /* 0x000fe200000006ff */
[----:B------:R-:W-:-:S03]  /*10b0*/  IMAD.X R20, RZ, RZ, R23, P1 ;  /* 0x000000ffff147224 */ /* 0x000fc600008e0617 */
[----:B-----5:R-:W-:Y:S02]  /*10c0*/  IADD3 R26, P1, PT, R10, R29, RZ ;  /* 0x0000001d0a1a7210 */ /* 0x020fe40007f3e0ff */
[----:B------:R-:W-:-:S05]  /*10d0*/  SHF.L.U64.HI R21, R21, 0x2, R20 ;  /* 0x0000000215157819 */ /* 0x000fca0000010214 */
[----:B------:R-:W-:-:S06]  /*10e0*/  IMAD.X R27, R11, 0x1, R21, P1 ;  /* 0x000000010b1b7824 */ /* 0x000fcc00008e0615 */
[----:B------:R-:W2:Y:S02]  /*10f0*/  LD.E R27, desc[UR12][R26.64] ;  /* 0x0000000c1a1b7980 */ /* 0x000ea4000c101900 */
[----:B--2---:R-:W-:-:S13]  /*1100*/  FSETP.GTU.AND P1, PT, R27, RZ, PT ;  /* 0x000000ff1b00720b */ /* 0x004fda0003f2c000 */
[----:B------:R-:W-:Y:S01]  /*1110*/  @P1 IADD3 R20, P2, PT, R12, R29, RZ ;  /* 0x0000001d0c141210 */ /* 0x000fe20007f5e0ff */
[----:B------:R-:W2:Y:S04]  /*1120*/  @P1 LDG.E R28, desc[UR12][R16.64] ;  /* 0x0000000c101c1981 */ /* 0x000ea8000c1e1900 */
[----:B------:R-:W-:-:S06]  /*1130*/  @P1 IMAD.X R21, R13, 0x1, R21, P2 ;  /* 0x000000010d151824 */ /* 0x000fcc00010e0615 */
[----:B------:R-:W2:Y:S01]  /*1140*/  @P1 LD.E R21, desc[UR12][R20.64] ;  /* 0x0000000c14151980 */ /* 0x000ea2000c101900 */
[----:B------:R-:W-:Y:S01]  /*1150*/  @P1 FADD R29, R24, R27 ;  /* 0x0000001b181d1221 */ /* 0x000fe20000000000 */
[----:B--2---:R-:W-:-:S04]  /*1160*/  @P1 FADD R28, R28, -R21 ;  /* 0x800000151c1c1221 */ /* 0x004fc80000000000 */
[----:B------:R-:W-:-:S04]  /*1170*/  @P1 FMUL R28, R28, R28 ;  /* 0x0000001c1c1c1220 */ /* 0x000fc80000400000 */
[----:B------:R-:W-:-:S07]  /*1180*/  @P1 FFMA R22, R29, R28, R22 ;  /* 0x0000001c1d161223 */ /* 0x000fce0000000016 */
.L_x_135:
[----:B------:R-:W-:Y:S05]  /*1190*/  BSYNC.RECONVERGENT B3 ;  /* 0x0000000000037941 */ /* 0x000fea0003800200 */
.L_x_134:
[----:B------:R-:W2:Y:S04]  /*11a0*/  LDG.E R27, desc[UR12][R18.64+0x4] ;  /* 0x0000040c121b7981 */ /* 0x000ea8000c1e1900 */
[----:B------:R-:W3:Y:S04]  /*11b0*/  LDG.E R24, desc[UR12][R18.64+0x8] ;  /* 0x0000080c12187981 */ /* 0x000ee8000c1e1900 */
[----:B------:R-:W4:Y:S01]  /*11c0*/  LDG.E R26, desc[UR12][R18.64+0xc] ;  /* 0x00000c0c121a7981 */ /* 0x000f22000c1e1900 */
[----:B------:R-:W-:Y:S01]  /*11d0*/  BSSY.RECONVERGENT B3, `(.L_x_136) ;  /* 0x0000015000037945 */ /* 0x000fe20003800200 */
[----:B--2---:R-:W-:-:S02]  /*11e0*/  FSETP.GTU.AND P3, PT, R27, RZ, PT ;  /* 0x000000ff1b00720b */ /* 0x004fc40003f6c000 */
[----:B---3--:R-:W-:Y:S02]  /*11f0*/  FSETP.GTU.AND P2, PT, R24, RZ, PT ;  /* 0x000000ff1800720b */ /* 0x008fe40003f4c000 */
[----:B----4-:R-:W-:-:S09]  /*1200*/  FSETP.GTU.AND P1, PT, R26, RZ, PT ;  /* 0x000000ff1a00720b */ /* 0x010fd20003f2c000 */
[----:B------:R-:W-:Y:S05]  /*1210*/  @!P3 BRA `(.L_x_137) ;  /* 0x000000000040b947 */ /* 0x000fea0003800000 */
[----:B------:R-:W-:-:S04]  /*1220*/  IADD3 R19, P3, PT, R25, R14, RZ ;  /* 0x0000000e19137210 */ /* 0x000fc80007f7e0ff */
[----:B------:R-:W-:Y:S01]  /*1230*/  SHF.L.U32 R29, R19, 0x2, RZ ;  /* 0x00000002131d7819 */ /* 0x000fe200000006ff */
[----:B------:R-:W-:-:S03]  /*1240*/  IMAD.X R18, RZ, RZ, R23, P3 ;  /* 0x000000ffff127224 */ /* 0x000fc600018e0617 */
[----:B-----5:R-:W-:Y:S02]  /*1250*/  IADD3 R20, P3, PT, R10, R29, RZ ;  /* 0x0000001d0a147210 */ /* 0x020fe40007f7e0ff */
[----:B------:R-:W-:-:S05]  /*1260*/  SHF.L.U64.HI R19, R19, 0x2, R18 ;  /* 0x0000000213137819 */ /* 0x000fca0000010212 */
[----:B------:R-:W-:-:S05]  /*1270*/  IMAD.X R21, R11, 0x1, R19, P3 ;  /* 0x000000010b157824 */ /* 0x000fca00018e0613 */
        /* <DEDUP_REMOVED lines=10> */
.L_x_137:
[----:B------:R-:W-:Y:S05]  /*1320*/  BSYNC.RECONVERGENT B3 ;  /* 0x0000000000037941 */ /* 0x000fea0003800200 */
.L_x_136:
[----:B------:R-:W-:Y:S04]  /*1330*/  BSSY.RECONVERGENT B3, `(.L_x_138) ;  /* 0x0000012000037945 */ /* 0x000fe80003800200 */
[----:B------:R-:W-:Y:S05]  /*1340*/  @!P2 BRA `(.L_x_139) ;  /* 0x000000000040a947 */ /* 0x000fea0003800000 */
[----:B------:R-:W-:-:S04]  /*1350*/  IADD3 R18, P2, PT, R25, R14, RZ ;  /* 0x0000000e19127210 */ /* 0x000fc80007f5e0ff */
[----:B------:R-:W-:Y:S01]  /*1360*/  SHF.L.U32 R27, R18, 0x2, RZ ;  /* 0x00000002121b7819 */ /* 0x000fe200000006ff */
[----:B------:R-:W-:-:S05]  /*1370*/  IMAD.X R19, RZ, RZ, R23, P2 ;  /* 0x000000ffff137224 */ /* 0x000fca00010e0617 */
[----:B------:R-:W-:Y:S02]  /*1380*/  SHF.L.U64.HI R21, R18, 0x2, R19 ;  /* 0x0000000212157819 */ /* 0x000fe40000010213 */
[----:B-----5:R-:W-:-:S05]  /*1390*/  IADD3 R18, P2, PT, R10, R27, RZ ;  /* 0x0000001b0a127210 */ /* 0x020fca0007f5e0ff */
[----:B------:R-:W-:-:S06]  /*13a0*/  IMAD.X R19, R11, 0x1, R21, P2 ;  /* 0x000000010b137824 */ /* 0x000fcc00010e0615 */
[----:B------:R-:W2:Y:S02]  /*13b0*/  LD.E R19, desc[UR12][R18.64+0x8] ;  /* 0x0000080c12137980 */ /* 0x000ea4000c101900 */
[----:B--2---:R-:W-:-:S13]  /*13c0*/  FSETP.GTU.AND P2, PT, R19, RZ, PT ;  /* 0x000000ff1300720b */ /* 0x004fda0003f4c000 */
[----:B------:R-:W-:Y:S02]  /*13d0*/  @P2 IADD3 R20, P3, PT, R12, R27, RZ ;  /* 0x0000001b0c142210 */ /* 0x000fe40007f7e0ff */
[----:B------:R-:W2:Y:S03]  /*13e0*/  @P2 LDG.E R27, desc[UR12][R16.64+0x8] ;  /* 0x0000080c101b2981 */ /* 0x000ea6000c1e1900 */
[----:B------:R-:W-:-:S05]  /*13f0*/  @P2 IMAD.X R21, R13, 0x1, R21, P3 ;  /* 0x000000010d152824 */ /* 0x000fca00018e0615 */
[----:B------:R-:W2:Y:S02]  /*1400*/  @P2 LD.E R20, desc[UR12][R20.64+0x8] ;  /* 0x0000080c14142980 */ /* 0x000ea4000c101900 */
[----:B--2---:R-:W-:Y:S01]  /*1410*/  @P2 FADD R28, R27, -R20 ;  /* 0x800000141b1c2221 */ /* 0x004fe20000000000 */
[----:B------:R-:W-:-:S03]  /*1420*/  @P2 FADD R27, R24, R19 ;  /* 0x00000013181b2221 */ /* 0x000fc60000000000 */
[----:B------:R-:W-:-:S04]  /*1430*/  @P2 FMUL R28, R28, R28 ;  /* 0x0000001c1c1c2220 */ /* 0x000fc80000400000 */
[----:B------:R-:W-:-:S07]  /*1440*/  @P2 FFMA R22, R27, R28, R22 ;  /* 0x0000001c1b162223 */ /* 0x000fce0000000016 */
.L_x_139:
[----:B------:R-:W-:Y:S05]  /*1450*/  BSYNC.RECONVERGENT B3 ;  /* 0x0000000000037941 */ /* 0x000fea0003800200 */
.L_x_138:
[----:B------:R-:W-:Y:S04]  /*1460*/  BSSY.RECONVERGENT B3, `(.L_x_140) ;  /* 0x0000013000037945 */ /* 0x000fe80003800200 */
[----:B------:R-:W-:Y:S05]  /*1470*/  @!P1 BRA `(.L_x_141) ;  /* 0x0000000000449947 */ /* 0x000fea0003800000 */
[----:B------:R-:W-:-:S04]  /*1480*/  IADD3 R18, P1, PT, R25, R14, RZ ;  /* 0x0000000e19127210 */ /* 0x000fc80007f3e0ff */
[----:B------:R-:W-:Y:S01]  /*1490*/  SHF.L.U32 R29, R18, 0x2, RZ ;  /* 0x00000002121d7819 */ /* 0x000fe200000006ff */
[----:B------:R-:W-:-:S05]  /*14a0*/  IMAD.X R19, RZ, RZ, R23, P1 ;  /* 0x000000ffff137224 */ /* 0x000fca00008e0617 */
[----:B------:R-:W-:Y:S02]  /*14b0*/  SHF.L.U64.HI R27, R18, 0x2, R19 ;  /* 0x00000002121b7819 */ /* 0x000fe40000010213 */
[----:B-----5:R-:W-:-:S05]  /*14c0*/  IADD3 R18, P1, PT, R10, R29, RZ ;  /* 0x0000001d0a127210 */ /* 0x020fca0007f3e0ff */
[----:B------:R-:W-:-:S05]  /*14d0*/  IMAD.X R19, R11, 0x1, R27, P1 ;  /* 0x000000010b137824 */ /* 0x000fca00008e061b */
[----:B------:R-:W2:Y:S02]  /*14e0*/  LD.E R21, desc[UR12][R18.64+0xc] ;  /* 0x00000c0c12157980 */ /* 0x000ea4000c101900 */
[----:B--2---:R-:W-:-:S13]  /*14f0*/  FSETP.GTU.AND P1, PT, R21, RZ, PT ;  /* 0x000000ff1500720b */ /* 0x004fda0003f2c000 */
[----:B------:R-:W-:Y:S05]  /*1500*/  @!P1 BRA `(.L_x_141) ;  /* 0x0000000000209947 */ /* 0x000fea0003800000 */
[----:B------:R-:W-:Y:S01]  /*1510*/  IADD3 R18, P1, PT, R12, R29, RZ ;  /* 0x0000001d0c127210 */ /* 0x000fe20007f3e0ff */
[----:B------:R-:W2:Y:S04]  /*1520*/  LDG.E R16, desc[UR12][R16.64+0xc] ;  /* 0x00000c0c10107981 */ /* 0x000ea8000c1e1900 */
[----:B------:R-:W-:-:S06]  /*1530*/  IMAD.X R19, R13, 0x1, R27, P1 ;  /* 0x000000010d137824 */ /* 0x000fcc00008e061b */
[----:B------:R-:W2:Y:S01]  /*1540*/  LD.E R19, desc[UR12][R18.64+0xc] ;  /* 0x00000c0c12137980 */ /* 0x000ea2000c101900 */
[----:B------:R-:W-:Y:S01]  /*1550*/  FADD R21, R26, R21 ;  /* 0x000000151a157221 */ /* 0x000fe20000000000 */
[----:B--2---:R-:W-:-:S04]  /*1560*/  FADD R20, R16, -R19 ;  /* 0x8000001310147221 */ /* 0x004fc80000000000 */
[----:B------:R-:W-:-:S04]  /*1570*/  FMUL R20, R20, R20 ;  /* 0x0000001414147220 */ /* 0x000fc80000400000 */
[----:B------:R-:W-:-:S07]  /*1580*/  FFMA R22, R21, R20, R22 ;  /* 0x0000001415167223 */ /* 0x000fce0000000016 */
.L_x_141:
[----:B------:R-:W-:Y:S05]  /*1590*/  BSYNC.RECONVERGENT B3 ;  /* 0x0000000000037941 */ /* 0x000fea0003800200 */
.L_x_140:
[----:B------:R-:W-:-:S05]  /*15a0*/  VIADD R25, R25, 0x4 ;  /* 0x0000000419197836 */ /* 0x000fca0000000000 */
[----:B------:R-:W-:-:S13]  /*15b0*/  ISETP.NE.AND P1, PT, R25, R5, PT ;  /* 0x000000051900720c */ /* 0x000fda0003f25270 */
[----:B------:R-:W-:Y:S05]  /*15c0*/  @P1 BRA `(.L_x_142) ;  /* 0xfffffff800901947 */ /* 0x000fea000383ffff */
[----:B------:R-:W-:Y:S05]  /*15d0*/  BSYNC.RECONVERGENT B1 ;  /* 0x0000000000017941 */ /* 0x000fea0003800200 */
.L_x_133:
[----:B------:R-:W-:-:S07]  /*15e0*/  MOV R25, R5 ;  /* 0x0000000500197202 */ /* 0x000fce0000000f00 */
.L_x_132:
[----:B------:R-:W-:-:S13]  /*15f0*/  ISETP.NE.AND P1, PT, R4, RZ, PT ;  /* 0x000000ff0400720c */ /* 0x000fda0003f25270 */
[----:B------:R-:W-:Y:S05]  /*1600*/  @!P1 BRA `(.L_x_143) ;  /* 0x0000000400409947 */ /* 0x000fea0003800000 */
[----:B------:R-:W0:Y:S02]  /*1610*/  LDC.64 R18, c[0x0][0x380] ;  /* 0x0000e000ff127b82 */ /* 0x000e240000000a00 */
[----:B0-----:R-:W-:-:S05]  /*1620*/  IMAD.WIDE.U32 R18, R25, 0x4, R18 ;  /* 0x0000000419127825 */ /* 0x001fca00078e0012 */
[----:B------:R-:W2:Y:S01]  /*1630*/  LDG.E R24, desc[UR12][R18.64] ;  /* 0x0000000c12187981 */ /* 0x000ea2000c1e1900 */
[----:B------:R-:W-:Y:S01]  /*1640*/  BSSY.RECONVERGENT B1, `(.L_x_144) ;  /* 0x0000018000017945 */ /* 0x000fe20003800200 */
[----:B------:R-:W-:Y:S02]  /*1650*/  ISETP.NE.AND P1, PT, R4, 0x1, PT ;  /* 0x000000010400780c */ /* 0x000fe40003f25270 */
[----:B--2---:R-:W-:-:S13]  /*1660*/  FSETP.GTU.AND P2, PT, R24, RZ, PT ;  /* 0x000000ff1800720b */ /* 0x004fda0003f4c000 */
[----:B------:R-:W-:Y:S05]  /*1670*/  @!P2 BRA `(.L_x_145) ;  /* 0x000000000050a947 */ /* 0x000fea0003800000 */
[----:B------:R-:W-:-:S05]  /*1680*/  IADD3 R21, P2, PT, R25, R14, RZ ;  /* 0x0000000e19157210 */ /* 0x000fca0007f5e0ff */
[----:B------:R-:W-:Y:S02]  /*1690*/  IMAD.X R16, RZ, RZ, R23, P2 ;  /* 0x000000ffff107224 */ /* 0x000fe400010e0617 */
[----:B------:R-:W-:-:S03]  /*16a0*/  IMAD.SHL.U32 R29, R21, 0x4, RZ ;  /* 0x00000004151d7824 */ /* 0x000fc600078e00ff */
[----:B------:R-:W-:Y:S02]  /*16b0*/  SHF.L.U64.HI R21, R21, 0x2, R16 ;  /* 0x0000000215157819 */ /* 0x000fe40000010210 */
[----:B-----5:R-:W-:-:S05]  /*16c0*/  IADD3 R16, P2, PT, R10, R29, RZ ;  /* 0x0000001d0a107210 */ /* 0x020fca0007f5e0ff */
[----:B------:R-:W-:-:S05]  /*16d0*/  IMAD.X R17, R11, 0x1, R21, P2 ;  /* 0x000000010b117824 */ /* 0x000fca00010e0615 */
[----:B------:R-:W2:Y:S02]  /*16e0*/  LD.E R27, desc[UR12][R16.64] ;  /* 0x0000000c101b7980 */ /* 0x000ea4000c101900 */
[----:B--2---:R-:W-:-:S13]  /*16f0*/  FSETP.GTU.AND P2, PT, R27, RZ, PT ;  /* 0x000000ff1b00720b */ /* 0x004fda0003f4c000 */
[----:B------:R-:W-:Y:S05]  /*1700*/  @!P2 BRA `(.L_x_145) ;  /* 0x00000000002ca947 */ /* 0x000fea0003800000 */
[----:B------:R-:W0:Y:S01]  /*1710*/  LDCU.64 UR4, c[0x0][0x388] ;  /* 0x00007100ff0477ac */ /* 0x000e220008000a00 */
[----:B------:R-:W-:-:S04]  /*1720*/  IADD3 R16, P3, PT, R12, R29, RZ ;  /* 0x0000001d0c107210 */ /* 0x000fc80007f7e0ff */
[----:B------:R-:W-:-:S06]  /*1730*/  IADD3.X R17, PT, PT, R13, R21, RZ, P3, !PT ;  /* 0x000000150d117210 */ /* 0x000fcc0001ffe4ff */
        /* <DEDUP_REMOVED lines=8> */
.L_x_145:
[----:B------:R-:W-:Y:S05]  /*17c0*/  BSYNC.RECONVERGENT B1 ;  /* 0x0000000000017941 */ /* 0x000fea0003800200 */
.L_x_144:
[----:B------:R-:W-:Y:S04]  /*17d0*/  BSSY.RECONVERGENT B1, `(.L_x_143) ;  /* 0x0000033000017945 */ /* 0x000fe80003800200 */
[----:B------:R-:W-:Y:S05]  /*17e0*/  @!P1 BRA `(.L_x_146) ;  /* 0x0000000000c49947 */ /* 0x000fea0003800000 */
        /* <DEDUP_REMOVED lines=25> */
.L_x_148:
[----:B------:R-:W-:Y:S05]  /*1980*/  BSYNC.RECONVERGENT B3 ;  /* 0x0000000000037941 */ /* 0x000fea0003800200 */
.L_x_147:
[----:B------:R-:W-:Y:S05]  /*1990*/  @!P1 BRA `(.L_x_146) ;  /* 0x0000000000589947 */ /* 0x000fea0003800000 */
[----:B------:R-:W2:Y:S02]  /*19a0*/  LDG.E R18, desc[UR12][R18.64+0x8] ;  /* 0x0000080c12127981 */ /* 0x000ea4000c1e1900 */
        /* <DEDUP_REMOVED lines=21> */
.L_x_146:
[----:B------:R-:W-:Y:S05]  /*1b00*/  BSYNC.RECONVERGENT B1 ;  /* 0x0000000000017941 */ /* 0x000fea0003800200 */
.L_x_143:
[----:B------:R-:W-:-:S07]  /*1b10*/  FADD R6, R6, R22 ;  /* 0x0000001606067221 */ /* 0x000fce0000000000 */
.L_x_131:
[----:B------:R-:W-:Y:S05]  /*1b20*/  BSYNC.RECONVERGENT B2 ;  /* 0x0000000000027941 */ /* 0x000fea0003800200 */
.L_x_130:
[----:B------:R-:W-:Y:S05]  /*1b30*/  @P0 BRA `(.L_x_149) ;  /* 0xfffffff000b80947 */ /* 0x000fea000383ffff */
[----:B------:R-:W-:Y:S01]  /*1b40*/  FSETP.GE.AND P0, PT, R6, RZ, PT ;  /* 0x000000ff0600720b */ /* 0x000fe20003f06000 */
[----:B------:R-:W-:-:S12]  /*1b50*/  BSSY.RECONVERGENT B1, `(.L_x_150) ;  /* 0x0000007000017945 */ /* 0x000fd80003800200 */
[----:B------:R-:W-:Y:S05]  /*1b60*/  @!P0 BRA `(.L_x_151) ;  /* 0x00000000000c8947 */ /* 0x000fea0003800000 */
[----:B------:R-:W0:Y:S02]  /*1b70*/  LDC.64 R8, c[0x0][0x3c8] ;  /* 0x0000f200ff087b82 */ /* 0x000e240000000a00 */
[----:B0-----:R1:W5:Y:S01]  /*1b80*/  ATOMG.E.MIN.S32.STRONG.GPU PT, R9, desc[UR12][R8.64], R6 ;  /* 0x80000006080979a8 */ /* 0x00136200089ef30c */
[----:B------:R-:W-:Y:S05]  /*1b90*/  BRA `(.L_x_152) ;  /* 0x0000000000087947 */ /* 0x000fea0003800000 */
.L_x_151:
[----:B------:R-:W0:Y:S02]  /*1ba0*/  LDC.64 R8, c[0x0][0x3c8] ;  /* 0x0000f200ff087b82 */ /* 0x000e240000000a00 */
[----:B0-----:R0:W5:Y:S02]  /*1bb0*/  ATOMG.E.MAX.STRONG.GPU PT, R9, desc[UR12][R8.64], R6 ;  /* 0x80000006080979a8 */ /* 0x00116400091ef10c */
.L_x_152:
[----:B------:R-:W-:Y:S05]  /*1bc0*/  BSYNC.RECONVERGENT B1 ;  /* 0x0000000000017941 */ /* 0x000fea0003800200 */
.L_x_150:
[----:B-----5:R-:W-:-:S13]  /*1bd0*/  FSETP.GEU.AND P0, PT, R6, R9, PT ;  /* 0x000000090600720b */ /* 0x020fda0003f0e000 */
[----:B------:R-:W-:Y:S05]  /*1be0*/  @P0 BRA `(.L_x_116) ;  /* 0x0000000000080947 */ /* 0x000fea0003800000 */
[----:B01----:R-:W0:Y:S02]  /*1bf0*/  LDC.64 R6, c[0x0][0x3d0] ;  /* 0x0000f400ff067b82 */ /* 0x003e240000000a00 */
[----:B0-----:R2:W5:Y:S02]  /*1c00*/  ATOMG.E.EXCH.STRONG.GPU PT, RZ, desc[UR12][R6.64], R0 ;  /* 0x8000000006ff79a8 */ /* 0x001564000c1ef10c */
.L_x_116:
[----:B------:R-:W-:Y:S05]  /*1c10*/  BSYNC.RECONVERGENT B0 ;  /* 0x0000000000007941 */ /* 0x000fea0003800200 */
.L_x_115:
[----:B------:R-:W3:Y:S01]  /*1c20*/  LDCU UR4, c[0x0][0x3a8] ;  /* 0x00007500ff0477ac */ /* 0x000ee20008000800 */
[----:B--2---:R-:W-:-:S05]  /*1c30*/  IMAD.IADD R0, R3, 0x1, R0 ;  /* 0x0000000103007824 */ /* 0x004fca00078e0200 */
[----:B---3--:R-:W-:-:S13]  /*1c40*/  ISETP.GE.AND P0, PT, R0, UR4, PT ;  /* 0x0000000400007c0c */ /* 0x008fda000bf06270 */
[----:B------:R-:W-:Y:S05]  /*1c50*/  @!P0 BRA `(.L_x_153) ;  /* 0xffffffe4004c8947 */ /* 0x000fea000383ffff */
[----:B------:R-:W-:Y:S05]  /*1c60*/  EXIT ;  /* 0x000000000000794d */ /* 0x000fea0003800000 */
.L_x_114:
[C---:B------:R-:W-:Y:S02]  /*1c70*/  VIADD R18, R11.reuse, 0xffffffff ;  /* 0xffffffff0b127836 */ /* 0x040fe40000000000 */
[----:B------:R-:W-:-:S03]  /*1c80*/  VIADD R2, R11, 0xfffffffe ;  /* 0xfffffffe0b027836 */ /* 0x000fc60000000000 */
[C---:B------:R-:W-:Y:S02]  /*1c90*/  LOP3.LUT R22, R18.reuse, 0x3, RZ, 0xc0, !PT ;  /* 0x0000000312167812 */ /* 0x040fe400078ec0ff */
[----:B------:R-:W-:-:S07]  /*1ca0*/  LOP3.LUT R18, R18, 0xfffffffc, RZ, 0xc0, !PT ;  /* 0xfffffffc12127812 */ /* 0x000fce00078ec0ff */
.L_x_162:
[----:B0-----:R-:W0:Y:S02]  /*1cb0*/  LDC.64 R6, c[0x0][0x3a0] ;  /* 0x0000e800ff067b82 */ /* 0x001e240000000a00 */
[----:B0-----:R-:W-:-:S06]  /*1cc0*/  IMAD.WIDE R6, R0, 0x8, R6 ;  /* 0x0000000800067825 */ /* 0x001fcc00078e0206 */
[----:B------:R-:W2:Y:S01]  /*1cd0*/  LDG.E.64 R6, desc[UR12][R6.64] ;  /* 0x0000000c06067981 */ /* 0x000ea2000c1e1b00 */
[----:B------:R-:W-:Y:S01]  /*1ce0*/  BSSY.RECONVERGENT B0, `(.L_x_154) ;  /* 0x0000055000007945 */ /* 0x000fe20003800200 */
[----:B--2---:R-:W-:-:S13]  /*1cf0*/  ISETP.GE.AND P0, PT, R7, RZ, PT ;  /* 0x000000ff0700720c */ /* 0x004fda0003f06270 */
[----:B-1---5:R-:W-:Y:S05]  /*1d00*/  @!P0 BRA `(.L_x_155) ;  /* 0x0000000400488947 */ /* 0x022fea0003800000 */
[----:B------:R-:W0:Y:S02]  /*1d10*/  LDCU.64 UR4, c[0x0][0x3b0] ;  /* 0x00007600ff0477ac */ /* 0x000e240008000a00 */
[----:B0-----:R-:W-:-:S04]  /*1d20*/  LEA R4, P0, R6, UR4, 0x2 ;  /* 0x0000000406047c11 */ /* 0x001fc8000f8010ff */
[----:B------:R-:W-:-:S05]  /*1d30*/  LEA.HI.X R5, R6, UR5, R7, 0x2, P0 ;  /* 0x0000000506057c11 */ /* 0x000fca00080f1407 */
[----:B------:R-:W2:Y:S01]  /*1d40*/  LDG.E R4, desc[UR12][R4.64] ;  /* 0x0000000c04047981 */ /* 0x000ea2000c1e1900 */
[----:B------:R-:W-:Y:S01]  /*1d50*/  ISETP.GE.U32.AND P0, PT, R2, 0x3, PT ;  /* 0x000000030200780c */ /* 0x000fe20003f06070 */
[----:B------:R-:W-:Y:S02]  /*1d60*/  HFMA2 R11, -RZ, RZ, 0, 5.9604644775390625e-08 ;  /* 0x00000001ff0b7431 */ /* 0x000fe400000001ff */
[----:B--2---:R-:W-:-:S10]  /*1d70*/  FADD R20, RZ, R4 ;  /* 0x00000004ff147221 */ /* 0x004fd40000000000 */
[----:B------:R-:W-:Y:S05]  /*1d80*/  @!P0 BRA `(.L_x_156) ;  /* 0x0000000000888947 */ /* 0x000fea0003800000 */
[----:B------:R-:W0:Y:S01]  /*1d90*/  LDC.64 R4, c[0x0][0x3b8] ;  /* 0x0000ee00ff047b82 */ /* 0x000e220000000a00 */
[C---:B------:R-:W-:Y:S01]  /*1da0*/  SHF.L.U64.HI R19, R6.reuse, 0x3, R7 ;  /* 0x0000000306137819 */ /* 0x040fe20000010207 */
[----:B------:R-:W-:Y:S02]  /*1db0*/  IMAD.SHL.U32 R21, R6, 0x8, RZ ;  /* 0x0000000806157824 */ /* 0x000fe400078e00ff */
[----:B------:R-:W-:-:S07]  /*1dc0*/  IMAD.MOV.U32 R23, RZ, RZ, 0x1 ;  /* 0x00000001ff177424 */ /* 0x000fce00078e00ff */
.L_x_157:
[----:B0-----:R-:W-:-:S05]  /*1dd0*/  IMAD.WIDE.U32 R16, R23, 0x8, R4 ;  /* 0x0000000817107825 */ /* 0x001fca00078e0004 */
[----:B------:R-:W2:Y:S04]  /*1de0*/  LDG.E.64 R14, desc[UR12][R16.64] ;  /* 0x0000000c100e7981 */ /* 0x000ea8000c1e1b00 */
[----:B------:R-:W3:Y:S04]  /*1df0*/  LDG.E.64 R12, desc[UR12][R16.64+0x8] ;  /* 0x0000080c100c7981 */ /* 0x000ee8000c1e1b00 */
[----:B------:R-:W4:Y:S04]  /*1e00*/  LDG.E.64 R8, desc[UR12][R16.64+0x10] ;  /* 0x0000100c10087981 */ /* 0x000f28000c1e1b00 */
[----:B------:R-:W5:Y:S01]  /*1e10*/  LDG.E.64 R10, desc[UR12][R16.64+0x18] ;  /* 0x0000180c100a7981 */ /* 0x000f62000c1e1b00 */
[----:B--2---:R-:W-:-:S05]  /*1e20*/  IADD3 R14, P0, PT, R14, R21, RZ ;  /* 0x000000150e0e7210 */ /* 0x004fca0007f1e0ff */
[--C-:B------:R-:W-:Y:S01]  /*1e30*/  IMAD.X R15, R15, 0x1, R19.reuse, P0 ;  /* 0x000000010f0f7824 */ /* 0x100fe200000e0613 */
[-C--:B---3--:R-:W-:Y:S02]  /*1e40*/  IADD3 R12, P0, PT, R12, R21.reuse, RZ ;  /* 0x000000150c0c7210 */ /* 0x088fe40007f1e0ff */
[----:B----4-:R-:W-:Y:S02]  /*1e50*/  IADD3 R8, P1, PT, R8, R21, RZ ;  /* 0x0000001508087210 */ /* 0x010fe40007f3e0ff */
[----:B------:R-:W2:Y:S01]  /*1e60*/  LD.E R14, desc[UR12][R14.64+0x4] ;  /* 0x0000040c0e0e7980 */ /* 0x000ea2000c101900 */
[----:B------:R-:W-:Y:S02]  /*1e70*/  IADD3.X R13, PT, PT, R13, R19, RZ, P0, !PT ;  /* 0x000000130d0d7210 */ /* 0x000fe400007fe4ff */
[----:B-----5:R-:W-:Y:S01]  /*1e80*/  IADD3 R10, P0, PT, R10, R21, RZ ;  /* 0x000000150a0a7210 */ /* 0x020fe20007f1e0ff */
[--C-:B------:R-:W-:Y:S02]  /*1e90*/  IMAD.X R9, R9, 0x1, R19.reuse, P1 ;  /* 0x0000000109097824 */ /* 0x100fe400008e0613 */
[----:B------:R0:W3:Y:S02]  /*1ea0*/  LD.E R12, desc[UR12][R12.64+0x4] ;  /* 0x0000040c0c0c7980 */ /* 0x0000e4000c101900 */
[----:B------:R-:W-:-:S02]  /*1eb0*/  IMAD.X R11, R11, 0x1, R19, P0 ;  /* 0x000000010b0b7824 */ /* 0x000fc400000e0613 */
[----:B------:R-:W4:Y:S04]  /*1ec0*/  LD.E R8, desc[UR12][R8.64+0x4] ;  /* 0x0000040c08087980 */ /* 0x000f28000c101900 */
[----:B------:R1:W5:Y:S01]  /*1ed0*/  LD.E R10, desc[UR12][R10.64+0x4] ;  /* 0x0000040c0a0a7980 */ /* 0x000362000c101900 */
[C---:B0-----:R-:W-:Y:S01]  /*1ee0*/  VIADD R13, R23.reuse, 0x3 ;  /* 0x00000003170d7836 */ /* 0x041fe20000000000 */
[----:B-1----:R-:W-:-:S05]  /*1ef0*/  IADD3 R11, PT, PT, R23, 0x4, RZ ;  /* 0x00000004170b7810 */ /* 0x002fca0007ffe0ff */
[----:B------:R-:W-:Y:S01]  /*1f00*/  IMAD.MOV.U32 R23, RZ, RZ, R11 ;  /* 0x000000ffff177224 */ /* 0x000fe200078e000b */
[----:B--2---:R-:W-:Y:S02]  /*1f10*/  ISETP.GE.AND P0, PT, R14, RZ, PT ;  /* 0x000000ff0e00720c */ /* 0x004fe40003f06270 */
[----:B---3--:R-:W-:Y:S02]  /*1f20*/  ISETP.GE.AND P1, PT, R12, RZ, PT ;  /* 0x000000ff0c00720c */ /* 0x008fe40003f26270 */
[----:B----4-:R-:W-:-:S09]  /*1f30*/  ISETP.GE.AND P2, PT, R8, RZ, PT ;  /* 0x000000ff0800720c */ /* 0x010fd20003f46270 */
[----:B------:R-:W-:Y:S01]  /*1f40*/  @P0 FADD R20, RZ, R20 ;  /* 0x00000014ff140221 */ /* 0x000fe20000000000 */
[----:B------:R-:W-:Y:S02]  /*1f50*/  ISETP.NE.AND P0, PT, R13, R18, PT ;  /* 0x000000120d00720c */ /* 0x000fe40003f05270 */
[----:B-----5:R-:W-:Y:S01]  /*1f60*/  ISETP.GE.AND P3, PT, R10, RZ, PT ;  /* 0x000000ff0a00720c */ /* 0x020fe20003f66270 */
[----:B------:R-:W-:-:S04]  /*1f70*/  @P1 FADD R20, RZ, R20 ;  /* 0x00000014ff141221 */ /* 0x000fc80000000000 */
[----:B------:R-:W-:-:S08]  /*1f80*/  @P2 FADD R20, RZ, R20 ;  /* 0x00000014ff142221 */ /* 0x000fd00000000000 */
[----:B------:R-:W-:Y:S01]  /*1f90*/  @P3 FADD R20, RZ, R20 ;  /* 0x00000014ff143221 */ /* 0x000fe20000000000 */
[----:B------:R-:W-:Y:S06]  /*1fa0*/  @P0 BRA `(.L_x_157) ;  /* 0xfffffffc00880947 */ /* 0x000fec000383ffff */
.L_x_156:
[----:B------:R-:W-:-:S13]  /*1fb0*/  ISETP.NE.AND P0, PT, R22, RZ, PT ;  /* 0x000000ff1600720c */ /* 0x000fda0003f05270 */
[----:B------:R-:W-:Y:S05]  /*1fc0*/  @!P0 BRA `(.L_x_158) ;  /* 0x0000000000648947 */ /* 0x000fea0003800000 */
[----:B------:R-:W0:Y:S02]  /*1fd0*/  LDC.64 R8, c[0x0][0x3b8] ;  /* 0x0000ee00ff087b82 */ /* 0x000e240000000a00 */
[----:B0-----:R-:W-:-:S05]  /*1fe0*/  IMAD.WIDE.U32 R8, R11, 0x8, R8 ;  /* 0x000000080b087825 */ /* 0x001fca00078e0008 */
[----:B------:R-:W2:Y:S01]  /*1ff0*/  LDG.E.64 R4, desc[UR12][R8.64] ;  /* 0x0000000c08047981 */ /* 0x000ea2000c1e1b00 */
[C---:B------:R-:W-:Y:S01]  /*2000*/  IMAD.SHL.U32 R13, R6.reuse, 0x8, RZ ;  /* 0x00000008060d7824 */ /* 0x040fe200078e00ff */
[----:B------:R-:W-:-:S04]  /*2010*/  SHF.L.U64.HI R11, R6, 0x3, R7 ;  /* 0x00000003060b7819 */ /* 0x000fc80000010207 */
[----:B--2---:R-:W-:-:S04]  /*2020*/  IADD3 R4, P0, PT, R4, R13, RZ ;  /* 0x0000000d04047210 */ /* 0x004fc80007f1e0ff */
[----:B------:R-:W-:-:S05]  /*2030*/  IADD3.X R5, PT, PT, R5, R11, RZ, P0, !PT ;  /* 0x0000000b05057210 */ /* 0x000fca00007fe4ff */
[----:B------:R-:W2:Y:S01]  /*2040*/  LD.E R4, desc[UR12][R4.64+0x4] ;  /* 0x0000040c04047980 */ /* 0x000ea2000c101900 */
[----:B------:R-:W-:Y:S02]  /*2050*/  ISETP.NE.AND P1, PT, R22, 0x1, PT ;  /* 0x000000011600780c */ /* 0x000fe40003f25270 */
[----:B--2---:R-:W-:-:S13]  /*2060*/  ISETP.GE.AND P0, PT, R4, RZ, PT ;  /* 0x000000ff0400720c */ /* 0x004fda0003f06270 */
[----:B------:R-:W-:Y:S01]  /*2070*/  @P0 FADD R20, RZ, R20 ;  /* 0x00000014ff140221 */ /* 0x000fe20000000000 */
[----:B------:R-:W-:Y:S06]  /*2080*/  @!P1 BRA `(.L_x_158) ;  /* 0x0000000000349947 */ /* 0x000fec0003800000 */
[----:B------:R-:W-:Y:S01]  /*2090*/  ISETP.NE.AND P1, PT, R22, 0x2, PT ;  /* 0x000000021600780c */ /* 0x000fe20003f25270 */
[----:B------:R-:W2:-:S12]  /*20a0*/  LDG.E.64 R4, desc[UR12][R8.64+0x8] ;  /* 0x0000080c08047981 */ /* 0x000e98000c1e1b00 */
[----:B------:R-:W3:Y:S01]  /*20b0*/  @P1 LDG.E.64 R6, desc[UR12][R8.64+0x10] ;  /* 0x0000100c08061981 */ /* 0x000ee2000c1e1b00 */
[----:B--2---:R-:W-:-:S05]  /*20c0*/  IADD3 R4, P0, PT, R4, R13, RZ ;  /* 0x0000000d04047210 */ /* 0x004fca0007f1e0ff */
[----:B------:R-:W-:-:S05]  /*20d0*/  IMAD.X R5, R5, 0x1, R11, P0 ;  /* 0x0000000105057824 */ /* 0x000fca00000e060b */
[----:B------:R-:W2:Y:S01]  /*20e0*/  LD.E R4, desc[UR12][R4.64+0x4] ;  /* 0x0000040c04047980 */ /* 0x000ea2000c101900 */
[----:B---3--:R-:W-:-:S05]  /*20f0*/  @P1 IADD3 R6, P0, PT, R6, R13, RZ ;  /* 0x0000000d06061210 */ /* 0x008fca0007f1e0ff */
[----:B------:R-:W-:-:S05]  /*2100*/  @P1 IMAD.X R7, R7, 0x1, R11, P0 ;  /* 0x0000000107071824 */ /* 0x000fca00000e060b */
[----:B------:R-:W3:Y:S01]  /*2110*/  @P1 LD.E R6, desc[UR12][R6.64+0x4] ;  /* 0x0000040c06061980 */ /* 0x000ee2000c101900 */
[----:B--2---:R-:W-:Y:S02]  /*2120*/  ISETP.GE.AND P0, PT, R4, RZ, PT ;  /* 0x000000ff0400720c */ /* 0x004fe40003f06270 */
[----:B---3--:R-:W-:-:S11]  /*2130*/  ISETP.GE.AND P2, PT, R6, RZ, P1 ;  /* 0x000000ff0600720c */ /* 0x008fd60000f46270 */
[----:B------:R-:W-:-:S04]  /*2140*/  @P0 FADD R20, RZ, R20 ;  /* 0x00000014ff140221 */ /* 0x000fc80000000000 */
[----:B------:R-:W-:-:S07]  /*2150*/  @P2 FADD R20, RZ, R20 ;  /* 0x00000014ff142221 */ /* 0x000fce0000000000 */
.L_x_158:
[----:B------:R-:W-:Y:S01]  /*2160*/  FSETP.GE.AND P0, PT, R20, RZ, PT ;  /* 0x000000ff1400720b */ /* 0x000fe20003f06000 */
[----:B------:R-:W-:-:S12]  /*2170*/  BSSY.RECONVERGENT B1, `(.L_x_159) ;  /* 0x0000007000017945 */ /* 0x000fd80003800200 */
[----:B------:R-:W-:Y:S05]  /*2180*/  @!P0 BRA `(.L_x_160) ;  /* 0x00000000000c8947 */ /* 0x000fea0003800000 */
[----:B------:R-:W0:Y:S02]  /*2190*/  LDC.64 R4, c[0x0][0x3c8] ;  /* 0x0000f200ff047b82 */ /* 0x000e240000000a00 */
[----:B0-----:R0:W5:Y:S01]  /*21a0*/  ATOMG.E.MIN.S32.STRONG.GPU PT, R5, desc[UR12][R4.64], R20 ;  /* 0x80000014040579a8 */ /* 0x00116200089ef30c */
[----:B------:R-:W-:Y:S05]  /*21b0*/  BRA `(.L_x_161) ;  /* 0x0000000000087947 */ /* 0x000fea0003800000 */
.L_x_160:
[----:B------:R-:W0:Y:S02]  /*21c0*/  LDC.64 R4, c[0x0][0x3c8] ;  /* 0x0000f200ff047b82 */ /* 0x000e240000000a00 */
[----:B0-----:R1:W5:Y:S02]  /*21d0*/  ATOMG.E.MAX.STRONG.GPU PT, R5, desc[UR12][R4.64], R20 ;  /* 0x80000014040579a8 */ /* 0x00136400091ef10c */
.L_x_161:
[----:B------:R-:W-:Y:S05]  /*21e0*/  BSYNC.RECONVERGENT B1 ;  /* 0x0000000000017941 */ /* 0x000fea0003800200 */
.L_x_159:
[----:B-----5:R-:W-:-:S13]  /*21f0*/  FSETP.GEU.AND P0, PT, R20, R5, PT ;  /* 0x000000051400720b */ /* 0x020fda0003f0e000 */
[----:B------:R-:W-:Y:S05]  /*2200*/  @P0 BRA `(.L_x_155) ;  /* 0x0000000000080947 */ /* 0x000fea0003800000 */
[----:B01----:R-:W0:Y:S02]  /*2210*/  LDC.64 R4, c[0x0][0x3d0] ;  /* 0x0000f400ff047b82 */ /* 0x003e240000000a00 */
[----:B0-----:R2:W5:Y:S02]  /*2220*/  ATOMG.E.EXCH.STRONG.GPU PT, RZ, desc[UR12][R4.64], R0 ;  /* 0x8000000004ff79a8 */ /* 0x001564000c1ef10c */
.L_x_155:
[----:B------:R-:W-:Y:S05]  /*2230*/  BSYNC.RECONVERGENT B0 ;  /* 0x0000000000007941 */ /* 0x000fea0003800200 */
.L_x_154:
[----:B------:R-:W3:Y:S01]  /*2240*/  LDCU UR4, c[0x0][0x3a8] ;  /* 0x00007500ff0477ac */ /* 0x000ee20008000800 */
[----:B--2---:R-:W-:-:S04]  /*2250*/  IADD3 R0, PT, PT, R3, R0, RZ ;  /* 0x0000000003007210 */ /* 0x004fc80007ffe0ff */
[----:B---3--:R-:W-:-:S13]  /*2260*/  ISETP.GE.AND P0, PT, R0, UR4, PT ;  /* 0x0000000400007c0c */ /* 0x008fda000bf06270 */
[----:B------:R-:W-:Y:S05]  /*2270*/  @!P0 BRA `(.L_x_162) ;  /* 0xfffffff8008c8947 */ /* 0x000fea000383ffff */
[----:B------:R-:W-:Y:S05]  /*2280*/  EXIT ;  /* 0x000000000000794d */ /* 0x000fea0003800000 */
.L_x_113:
[----:B------:R-:W0:Y:S01]  /*2290*/  LDC.64 R8, c[0x0][0x3a0] ;  /* 0x0000e800ff087b82 */ /* 0x000e220000000a00 */
[----:B------:R-:W-:Y:S01]  /*22a0*/  ISETP.GT.AND P0, PT, R10, RZ, PT ;  /* 0x000000ff0a00720c */ /* 0x000fe20003f04270 */
[----:B------:R-:W1:Y:S01]  /*22b0*/  LDCU UR6, c[0x0][0x3a8] ;  /* 0x00007500ff0677ac */ /* 0x000e620008000800 */
[----:B------:R-:W2:Y:S11]  /*22c0*/  LDCU.64 UR4, c[0x0][0x3b0] ;  /* 0x00007600ff0477ac */ /* 0x000eb60008000a00 */
[----:B------:R-:W-:Y:S05]  /*22d0*/  @P0 BRA `(.L_x_163) ;  /* 0x00000000006c0947 */ /* 0x000fea0003800000 */
.L_x_169:
[----:B0-----:R-:W-:-:S05]  /*22e0*/  IMAD.WIDE R4, R0, 0x8, R8 ;  /* 0x0000000800047825 */ /* 0x001fca00078e0208 */
[----:B------:R-:W3:Y:S01]  /*22f0*/  LDG.E.64 R6, desc[UR12][R4.64] ;  /* 0x0000000c04067981 */ /* 0x000ee2000c1e1b00 */
[----:B------:R-:W-:Y:S01]  /*2300*/  BSSY.RECONVERGENT B0, `(.L_x_164) ;  /* 0x0000014000007945 */ /* 0x000fe20003800200 */
[----:B---3--:R-:W-:-:S13]  /*2310*/  ISETP.GE.AND P0, PT, R7, RZ, PT ;  /* 0x000000ff0700720c */ /* 0x008fda0003f06270 */
[----:B-----5:R-:W-:Y:S05]  /*2320*/  @!P0 BRA `(.L_x_165) ;  /* 0x0000000000448947 */ /* 0x020fea0003800000 */
[----:B--2---:R-:W-:-:S04]  /*2330*/  LEA R4, P0, R6, UR4, 0x2 ;  /* 0x0000000406047c11 */ /* 0x004fc8000f8010ff */
[----:B------:R-:W-:-:S05]  /*2340*/  LEA.HI.X R5, R6, UR5, R7, 0x2, P0 ;  /* 0x0000000506057c11 */ /* 0x000fca00080f1407 */
[----:B------:R-:W2:Y:S01]  /*2350*/  LDG.E R7, desc[UR12][R4.64] ;  /* 0x0000000c04077981 */ /* 0x000ea2000c1e1900 */
[----:B------:R-:W-:Y:S01]  /*2360*/  BSSY.RECONVERGENT B1, `(.L_x_166) ;  /* 0x0000009000017945 */ /* 0x000fe20003800200 */
[----:B--2---:R-:W-:Y:S01]  /*2370*/  FSETP.GE.AND P0, PT, R7, RZ, PT ;  /* 0x000000ff0700720b */ /* 0x004fe20003f06000 */
[----:B------:R-:W-:-:S12]  /*2380*/  FADD R11, RZ, R7 ;  /* 0x00000007ff0b7221 */ /* 0x000fd80000000000 */
[----:B------:R-:W-:Y:S05]  /*2390*/  @!P0 BRA `(.L_x_167) ;  /* 0x00000000000c8947 */ /* 0x000fea0003800000 */
[----:B------:R-:W0:Y:S02]  /*23a0*/  LDC.64 R4, c[0x0][0x3c8] ;  /* 0x0000f200ff047b82 */ /* 0x000e240000000a00 */
[----:B0-----:R2:W5:Y:S01]  /*23b0*/  ATOMG.E.MIN.S32.STRONG.GPU PT, R4, desc[UR12][R4.64], R11 ;  /* 0x8000000b040479a8 */ /* 0x00156200089ef30c */
[----:B------:R-:W-:Y:S05]  /*23c0*/  BRA `(.L_x_168) ;  /* 0x0000000000087947 */ /* 0x000fea0003800000 */
.L_x_167:
[----:B------:R-:W0:Y:S02]  /*23d0*/  LDC.64 R4, c[0x0][0x3c8] ;  /* 0x0000f200ff047b82 */ /* 0x000e240000000a00 */
[----:B0-----:R0:W5:Y:S02]  /*23e0*/  ATOMG.E.MAX.STRONG.GPU PT, R4, desc[UR12][R4.64], R11 ;  /* 0x8000000b040479a8 */ /* 0x00116400091ef10c */
.L_x_168:
[----:B-1----:R-:W-:Y:S05]  /*23f0*/  BSYNC.RECONVERGENT B1 ;  /* 0x0000000000017941 */ /* 0x002fea0003800200 */
.L_x_166:
[----:B-----5:R-:W-:-:S13]  /*2400*/  FSETP.GEU.AND P0, PT, R7, R4, PT ;  /* 0x000000040700720b */ /* 0x020fda0003f0e000 */
[----:B------:R-:W-:Y:S05]  /*2410*/  @P0 BRA `(.L_x_165) ;  /* 0x0000000000080947 */ /* 0x000fea0003800000 */
[----:B0-2---:R-:W0:Y:S02]  /*2420*/  LDC.64 R4, c[0x0][0x3d0] ;  /* 0x0000f400ff047b82 */ /* 0x005e240000000a00 */
[----:B0-----:R3:W5:Y:S02]  /*2430*/  ATOMG.E.EXCH.STRONG.GPU PT, RZ, desc[UR12][R4.64], R0 ;  /* 0x8000000004ff79a8 */ /* 0x001764000c1ef10c */
.L_x_165:
[----:B-12---:R-:W-:Y:S05]  /*2440*/  BSYNC.RECONVERGENT B0 ;  /* 0x0000000000007941 */ /* 0x006fea0003800200 */
.L_x_164:
[----:B---3--:R-:W-:-:S05]  /*2450*/  IMAD.IADD R0, R3, 0x1, R0 ;  /* 0x0000000103007824 */ /* 0x008fca00078e0200 */
[----:B------:R-:W-:-:S13]  /*2460*/  ISETP.GE.AND P0, PT, R0, UR6, PT ;  /* 0x0000000600007c0c */ /* 0x000fda000bf06270 */
[----:B------:R-:W-:Y:S05]  /*2470*/  @!P0 BRA `(.L_x_169) ;  /* 0xfffffffc00988947 */ /* 0x000fea000383ffff */
[----:B------:R-:W-:Y:S05]  /*2480*/  EXIT ;  /* 0x000000000000794d */ /* 0x000fea0003800000 */
.L_x_163:
[C---:B------:R-:W-:Y:S02]  /*2490*/  LOP3.LUT R4, R10.reuse, 0x3, RZ, 0xc0, !PT ;  /* 0x000000030a047812 */ /* 0x040fe400078ec0ff */
[----:B------:R-:W-:-:S07]  /*24a0*/  LOP3.LUT R5, R10, 0x7ffffffc, RZ, 0xc0, !PT ;  /* 0x7ffffffc0a057812 */ /* 0x000fce00078ec0ff */
.L_x_188:
[----:B0-----:R-:W3:Y:S02]  /*24b0*/  LDC.64 R6, c[0x0][0x3a0] ;  /* 0x0000e800ff067b82 */ /* 0x001ee40000000a00 */
[----:B---3--:R-:W-:-:S05]  /*24c0*/  IMAD.WIDE R6, R0, 0x8, R6 ;  /* 0x0000000800067825 */ /* 0x008fca00078e0206 */
[----:B------:R-:W3:Y:S01]  /*24d0*/  LDG.E.64 R16, desc[UR12][R6.64] ;  /* 0x0000000c06107981 */ /* 0x000ee2000c1e1b00 */
[----:B------:R-:W-:Y:S01]  /*24e0*/  BSSY.RECONVERGENT B0, `(.L_x_170) ;  /* 0x00000c7000007945 */ /* 0x000fe20003800200 */
[----:B---3--:R-:W-:-:S13]  /*24f0*/  ISETP.GE.AND P0, PT, R17, RZ, PT ;  /* 0x000000ff1100720c */ /* 0x008fda0003f06270 */
[----:B-----5:R-:W-:Y:S05]  /*2500*/  @!P0 BRA `(.L_x_171) ;  /* 0x0000000c00108947 */ /* 0x020fea0003800000 */
[----:B--2---:R-:W2:Y:S01]  /*2510*/  LDCU.64 UR4, c[0x0][0x3b0] ;  /* 0x00007600ff0477ac */ /* 0x004ea20008000a00 */
[----:B------:R-:W3:Y:S08]  /*2520*/  LDC.64 R12, c[0x0][0x390] ;  /* 0x0000e400ff0c7b82 */ /* 0x000ef00000000a00 */
[----:B------:R-:W4:Y:S01]  /*2530*/  LDC.64 R14, c[0x0][0x398] ;  /* 0x0000e600ff0e7b82 */ /* 0x000f220000000a00 */
[C---:B--2---:R-:W-:Y:S01]  /*2540*/  LEA R10, P0, R16.reuse, UR4, 0x2 ;  /* 0x00000004100a7c11 */ /* 0x044fe2000f8010ff */
[----:B------:R-:W2:Y:S03]  /*2550*/  LDCU UR4, c[0x0][0x3c0] ;  /* 0x00007800ff0477ac */ /* 0x000ea60008000800 */
[----:B------:R-:W-:Y:S01]  /*2560*/  LEA.HI.X R11, R16, UR5, R17, 0x2, P0 ;  /* 0x00000005100b7c11 */ /* 0x000fe200080f1411 */
[----:B---3--:R-:W5:Y:S04]  /*2570*/  LDG.E.64 R12, desc[UR12][R12.64] ;  /* 0x0000000c0c0c7981 */ /* 0x008f68000c1e1b00 */
[----:B------:R3:W5:Y:S04]  /*2580*/  LDG.E R6, desc[UR12][R10.64] ;  /* 0x0000000c0a067981 */ /* 0x000768000c1e1900 */
[----:B----4-:R-:W5:Y:S01]  /*2590*/  LDG.E.64 R14, desc[UR12][R14.64] ;  /* 0x0000000c0e0e7981 */ /* 0x010f62000c1e1b00 */
[----:B--2---:R-:W-:-:S02]  /*25a0*/  UISETP.GE.U32.AND UP0, UPT, UR4, 0x4, UPT ;  /* 0x000000040400788c */ /* 0x004fc4000bf06070 */
[----:B------:R-:W-:Y:S02]  /*25b0*/  IMAD R7, R17, UR4, RZ ;  /* 0x0000000411077c24 */ /* 0x000fe4000f8e02ff */
[----:B0-----:R-:W-:Y:S02]  /*25c0*/  HFMA2 R9, -RZ, RZ, 0, 0 ;  /* 0x00000000ff097431 */ /* 0x001fe400000001ff */
[C---:B------:R-:W-:Y:S02]  /*25d0*/  IMAD R19, R16.reuse, R2, R7 ;  /* 0x0000000210137224 */ /* 0x040fe400078e0207 */
[----:B------:R-:W-:-:S04]  /*25e0*/  IMAD.WIDE.U32 R16, R16, UR4, RZ ;  /* 0x0000000410107c25 */ /* 0x000fc8000f8e00ff */
[----:B------:R-:W-:Y:S02]  /*25f0*/  IMAD.MOV.U32 R7, RZ, RZ, RZ ;  /* 0x000000ffff077224 */ /* 0x000fe400078e00ff */
[----:B------:R-:W-:Y:S01]  /*2600*/  IMAD.IADD R8, R17, 0x1, R19 ;  /* 0x0000000111087824 */ /* 0x000fe200078e0213 */
[----:B---3--:R-:W-:Y:S06]  /*2610*/  BRA.U !UP0, `(.L_x_172) ;  /* 0x0000000508647547 */ /* 0x008fec000b800000 */
[----:B------:R-:W-:Y:S01]  /*2620*/  IMAD.MOV.U32 R7, RZ, RZ, RZ ;  /* 0x000000ffff077224 */ /* 0x000fe200078e00ff */
[----:B------:R-:W-:-:S07]  /*2630*/  MOV R10, RZ ;  /* 0x000000ff000a7202 */ /* 0x000fce0000000f00 */
.L_x_178:
[----:B------:R-:W0:Y:S08]  /*2640*/  LDC.64 R20, c[0x0][0x380] ;  /* 0x0000e000ff147b82 */ /* 0x000e300000000a00 */
[----:B------:R-:W2:Y:S01]  /*2650*/  LDC.64 R18, c[0x0][0x388] ;  /* 0x0000e200ff127b82 */ /* 0x000ea20000000a00 */
[----:B0-----:R-:W-:-:S05]  /*2660*/  IMAD.WIDE.U32 R20, R10, 0x4, R20 ;  /* 0x000000040a147825 */ /* 0x001fca00078e0014 */
[----:B------:R-:W3:Y:S01]  /*2670*/  LDG.E R9, desc[UR12][R20.64] ;  /* 0x0000000c14097981 */ /* 0x000ee2000c1e1900 */
[----:B--2---:R-:W-:Y:S01]  /*2680*/  IMAD.WIDE.U32 R18, R10, 0x4, R18 ;  /* 0x000000040a127825 */ /* 0x004fe200078e0012 */
[----:B---3--:R-:W-:-:S13]  /*2690*/  FSETP.GTU.AND P0, PT, R9, RZ, PT ;  /* 0x000000ff0900720b */ /* 0x008fda0003f0c000 */
[----:B------:R-:W-:Y:S05]  /*26a0*/  @!P0 BRA `(.L_x_173) ;  /* 0x0000000000408947 */ /* 0x000fea0003800000 */
[----:B------:R-:W-:-:S05]  /*26b0*/  IADD3 R11, P0, PT, R10, R16, RZ ;  /* 0x000000100a0b7210 */ /* 0x000fca0007f1e0ff */
[----:B------:R-:W-:Y:S02]  /*26c0*/  IMAD.X R22, RZ, RZ, R8, P0 ;  /* 0x000000ffff167224 */ /* 0x000fe400000e0608 */
[----:B------:R-:W-:-:S03]  /*26d0*/  IMAD.SHL.U32 R23, R11, 0x4, RZ ;  /* 0x000000040b177824 */ /* 0x000fc600078e00ff */
[----:B------:R-:W-:Y:S02]  /*26e0*/  SHF.L.U64.HI R11, R11, 0x2, R22 ;  /* 0x000000020b0b7819 */ /* 0x000fe40000010216 */
[----:B-----5:R-:W-:-:S04]  /*26f0*/  IADD3 R24, P0, PT, R12, R23, RZ ;  /* 0x000000170c187210 */ /* 0x020fc80007f1e0ff */
[----:B------:R-:W-:-:S05]  /*2700*/  IADD3.X R25, PT, PT, R13, R11, RZ, P0, !PT ;  /* 0x0000000b0d197210 */ /* 0x000fca00007fe4ff */
[----:B------:R-:W2:Y:S02]  /*2710*/  LD.E R24, desc[UR12][R24.64] ;  /* 0x0000000c18187980 */ /* 0x000ea4000c101900 */
[----:B--2---:R-:W-:-:S13]  /*2720*/  FSETP.GTU.AND P0, PT, R24, RZ, PT ;  /* 0x000000ff1800720b */ /* 0x004fda0003f0c000 */
[----:B------:R-:W-:-:S05]  /*2730*/  @P0 IADD3 R22, P1, PT, R14, R23, RZ ;  /* 0x000000170e160210 */ /* 0x000fca0007f3e0ff */
[----:B------:R-:W-:Y:S02]  /*2740*/  @P0 IMAD.X R23, R15, 0x1, R11, P1 ;  /* 0x000000010f170824 */ /* 0x000fe400008e060b */
[----:B------:R-:W2:Y:S04]  /*2750*/  @P0 LDG.E R11, desc[UR12][R18.64] ;  /* 0x0000000c120b0981 */ /* 0x000ea8000c1e1900 */
[----:B------:R-:W2:Y:S01]  /*2760*/  @P0 LD.E R22, desc[UR12][R22.64] ;  /* 0x0000000c16160980 */ /* 0x000ea2000c101900 */
[----:B------:R-:W-:Y:S01]  /*2770*/  @P0 FADD R26, R9, R24 ;  /* 0x00000018091a0221 */ /* 0x000fe20000000000 */
[----:B--2---:R-:W-:-:S04]  /*2780*/  @P0 FADD R11, R11, -R22 ;  /* 0x800000160b0b0221 */ /* 0x004fc80000000000 */
[----:B------:R-:W-:-:S04]  /*2790*/  @P0 FMUL R11, R11, R11 ;  /* 0x0000000b0b0b0220 */ /* 0x000fc80000400000 */
[----:B------:R-:W-:-:S07]  /*27a0*/  @P0 FFMA R7, R26, R11, R7 ;  /* 0x0000000b1a070223 */ /* 0x000fce0000000007 */
.L_x_173:
[----:B------:R-:W2:Y:S04]  /*27b0*/  LDG.E R24, desc[UR12][R20.64+0x4] ;  /* 0x0000040c14187981 */ /* 0x000ea8000c1e1900 */
[----:B------:R-:W3:Y:S04]  /*27c0*/  LDG.E R11, desc[UR12][R20.64+0x8] ;  /* 0x0000080c140b7981 */ /* 0x000ee8000c1e1900 */
[----:B------:R-:W4:Y:S01]  /*27d0*/  LDG.E R9, desc[UR12][R20.64+0xc] ;  /* 0x00000c0c14097981 */ /* 0x000f22000c1e1900 */
[----:B--2---:R-:W-:Y:S02]  /*27e0*/  FSETP.GTU.AND P2, PT, R24, RZ, PT ;  /* 0x000000ff1800720b */ /* 0x004fe40003f4c000 */
[----:B---3--:R-:W-:-:S02]  /*27f0*/  FSETP.GTU.AND P1, PT, R11, RZ, PT ;  /* 0x000000ff0b00720b */ /* 0x008fc40003f2c000 */
[----:B----4-:R-:W-:-:S09]  /*2800*/  FSETP.GTU.AND P0, PT, R9, RZ, PT ;  /* 0x000000ff0900720b */ /* 0x010fd20003f0c000 */
        /* <DEDUP_REMOVED lines=9> */
[----:B------:R-:W-:Y:S02]  /*28a0*/  @P2 IADD3 R20, P3, PT, R14, R25, RZ ;  /* 0x000000190e142210 */ /* 0x000fe40007f7e0ff */
[----:B------:R-:W2:Y:S03]  /*28b0*/  @P2 LDG.E R25, desc[UR12][R18.64+0x4] ;  /* 0x0000040c12192981 */ /* 0x000ea6000c1e1900 */
[----:B------:R-:W-:-:S05]  /*28c0*/  @P2 IMAD.X R21, R15, 0x1, R21, P3 ;  /* 0x000000010f152824 */ /* 0x000fca00018e0615 */
[----:B------:R-:W2:Y:S01]  /*28d0*/  @P2 LD.E R20, desc[UR12][R20.64+0x4] ;  /* 0x0000040c14142980 */ /* 0x000ea2000c101900 */
[----:B------:R-:W-:Y:S01]  /*28e0*/  @P2 FADD R24, R24, R23 ;  /* 0x0000001718182221 */ /* 0x000fe20000000000 */
[----:B--2---:R-:W-:-:S04]  /*28f0*/  @P2 FADD R25, R25, -R20 ;  /* 0x8000001419192221 */ /* 0x004fc80000000000 */
[----:B------:R-:W-:-:S04]  /*2900*/  @P2 FMUL R25, R25, R25 ;  /* 0x0000001919192220 */ /* 0x000fc80000400000 */
[----:B------:R-:W-:-:S07]  /*2910*/  @P2 FFMA R7, R24, R25, R7 ;  /* 0x0000001918072223 */ /* 0x000fce0000000007 */
.L_x_174:
[----:B------:R-:W-:Y:S05]  /*2920*/  @!P1 BRA `(.L_x_175) ;  /* 0x0000000000409947 */ /* 0x000fea0003800000 */
[----:B------:R-:W-:-:S04]  /*2930*/  IADD3 R20, P1, PT, R10, R16, RZ ;  /* 0x000000100a147210 */ /* 0x000fc80007f3e0ff */
[----:B------:R-:W-:Y:S01]  /*2940*/  IADD3.X R21, PT, PT, RZ, R8, RZ, P1, !PT ;  /* 0x00000008ff157210 */ /* 0x000fe20000ffe4ff */
[----:B------:R-:W-:-:S03]  /*2950*/  IMAD.SHL.U32 R25, R20, 0x4, RZ ;  /* 0x0000000414197824 */ /* 0x000fc600078e00ff */
[----:B------:R-:W-:Y:S02]  /*2960*/  SHF.L.U64.HI R23, R20, 0x2, R21 ;  /* 0x0000000214177819 */ /* 0x000fe40000010215 */
[----:B-----5:R-:W-:-:S05]  /*2970*/  IADD3 R20, P1, PT, R12, R25, RZ ;  /* 0x000000190c147210 */ /* 0x020fca0007f3e0ff */
[----:B------:R-:W-:-:S05]  /*2980*/  IMAD.X R21, R13, 0x1, R23, P1 ;  /* 0x000000010d157824 */ /* 0x000fca00008e0617 */
[----:B------:R-:W2:Y:S02]  /*2990*/  LD.E R20, desc[UR12][R20.64+0x8] ;  /* 0x0000080c14147980 */ /* 0x000ea4000c101900 */
[----:B--2---:R-:W-:-:S13]  /*29a0*/  FSETP.GTU.AND P1, PT, R20, RZ, PT ;  /* 0x000000ff1400720b */ /* 0x004fda0003f2c000 */
[----:B------:R-:W-:Y:S01]  /*29b0*/  @P1 IADD3 R22, P2, PT, R14, R25, RZ ;  /* 0x000000190e161210 */ /* 0x000fe20007f5e0ff */
[----:B------:R-:W2:Y:S03]  /*29c0*/  @P1 LDG.E R24, desc[UR12][R18.64+0x8] ;  /* 0x0000080c12181981 */ /* 0x000ea6000c1e1900 */
[----:B------:R-:W-:-:S06]  /*29d0*/  @P1 IADD3.X R23, PT, PT, R15, R23, RZ, P2, !PT ;  /* 0x000000170f171210 */ /* 0x000fcc00017fe4ff */
[----:B------:R-:W2:Y:S02]  /*29e0*/  @P1 LD.E R23, desc[UR12][R22.64+0x8] ;  /* 0x0000080c16171980 */ /* 0x000ea4000c101900 */
[----:B--2---:R-:W-:Y:S01]  /*29f0*/  @P1 FADD R25, R24, -R23 ;  /* 0x8000001718191221 */ /* 0x004fe20000000000 */
[----:B------:R-:W-:-:S03]  /*2a00*/  @P1 FADD R24, R11, R20 ;  /* 0x000000140b181221 */ /* 0x000fc60000000000 */
[----:B------:R-:W-:-:S04]  /*2a10*/  @P1 FMUL R25, R25, R25 ;  /* 0x0000001919191220 */ /* 0x000fc80000400000 */
[----:B------:R-:W-:-:S07]  /*2a20*/  @P1 FFMA R7, R24, R25, R7 ;  /* 0x0000001918071223 */ /* 0x000fce0000000007 */
.L_x_175:
[----:B------:R-:W-:Y:S05]  /*2a30*/  @!P0 BRA `(.L_x_176) ;  /* 0x00000000004c8947 */ /* 0x000fea0003800000 */
[----:B------:R-:W-:-:S05]  /*2a40*/  IADD3 R11, P0, PT, R10, R16, RZ ;  /* 0x000000100a0b7210 */ /* 0x000fca0007f1e0ff */
[----:B------:R-:W-:Y:S02]  /*2a50*/  IMAD.X R20, RZ, RZ, R8, P0 ;  /* 0x000000ffff147224 */ /* 0x000fe400000e0608 */
[----:B------:R-:W-:-:S03]  /*2a60*/  IMAD.SHL.U32 R23, R11, 0x4, RZ ;  /* 0x000000040b177824 */ /* 0x000fc600078e00ff */
[----:B------:R-:W-:Y:S02]  /*2a70*/  SHF.L.U64.HI R11, R11, 0x2, R20 ;  /* 0x000000020b0b7819 */ /* 0x000fe40000010214 */
[----:B-----5:R-:W-:-:S04]  /*2a80*/  IADD3 R20, P0, PT, R12, R23, RZ ;  /* 0x000000170c147210 */ /* 0x020fc80007f1e0ff */
[----:B------:R-:W-:-:S05]  /*2a90*/  IADD3.X R21, PT, PT, R13, R11, RZ, P0, !PT ;  /* 0x0000000b0d157210 */ /* 0x000fca00007fe4ff */
[----:B------:R-:W2:Y:S01]  /*2aa0*/  LD.E R22, desc[UR12][R20.64+0xc] ;  /* 0x00000c0c14167980 */ /* 0x000ea2000c101900 */
[----:B------:R-:W-:Y:S01]  /*2ab0*/  BSSY.RECONVERGENT B1, `(.L_x_176) ;  /* 0x000000b000017945 */ /* 0x000fe20003800200 */
        /* <DEDUP_REMOVED lines=10> */
.L_x_177:
[----:B-1----:R-:W-:Y:S05]  /*2b60*/  BSYNC.RECONVERGENT B1 ;  /* 0x0000000000017941 */ /* 0x002fea0003800200 */
.L_x_176:
[----:B------:R-:W-:-:S05]  /*2b70*/  VIADD R10, R10, 0x4 ;  /* 0x000000040a0a7836 */ /* 0x000fca0000000000 */
[----:B------:R-:W-:-:S13]  /*2b80*/  ISETP.NE.AND P0, PT, R10, R5, PT ;  /* 0x000000050a00720c */ /* 0x000fda0003f05270 */
[----:B------:R-:W-:Y:S05]  /*2b90*/  @P0 BRA `(.L_x_178) ;  /* 0xfffffff800a80947 */ /* 0x000fea000383ffff */
[----:B------:R-:W-:-:S07]  /*2ba0*/  MOV R9, R5 ;  /* 0x0000000500097202 */ /* 0x000fce0000000f00 */
.L_x_172:
[----:B------:R-:W-:-:S13]  /*2bb0*/  ISETP.NE.AND P0, PT, R4, RZ, PT ;  /* 0x000000ff0400720c */ /* 0x000fda0003f05270 */
[----:B------:R-:W-:Y:S05]  /*2bc0*/  @!P0 BRA `(.L_x_179) ;  /* 0x0000000400288947 */ /* 0x000fea0003800000 */
[----:B------:R-:W0:Y:S08]  /*2bd0*/  LDC.64 R10, c[0x0][0x380] ;  /* 0x0000e000ff0a7b82 */ /* 0x000e300000000a00 */
[----:B------:R-:W2:Y:S01]  /*2be0*/  LDC.64 R18, c[0x0][0x388] ;  /* 0x0000e200ff127b82 */ /* 0x000ea20000000a00 */
[----:B0-----:R-:W-:-:S05]  /*2bf0*/  IMAD.WIDE.U32 R10, R9, 0x4, R10 ;  /* 0x00000004090a7825 */ /* 0x001fca00078e000a */
[----:B------:R-:W3:Y:S01]  /*2c00*/  LDG.E R22, desc[UR12][R10.64] ;  /* 0x0000000c0a167981 */ /* 0x000ee2000c1e1900 */
[----:B------:R-:W-:Y:S01]  /*2c10*/  ISETP.NE.AND P0, PT, R4, 0x1, PT ;  /* 0x000000010400780c */ /* 0x000fe20003f05270 */
        /* <DEDUP_REMOVED lines=13> */
[----:B------:R-:W-:-:S05]  /*2cf0*/  IADD3 R20, P1, PT, R14, R25, RZ ;  /* 0x000000190e147210 */ /* 0x000fca0007f3e0ff */
[----:B------:R-:W-:Y:S02]  /*2d00*/  IMAD.X R21, R15, 0x1, R23, P1 ;  /* 0x000000010f157824 */ /* 0x000fe400008e0617 */
[----:B------:R-:W2:Y:S04]  /*2d10*/  LDG.E R23, desc[UR12][R18.64] ;  /* 0x0000000c12177981 */ /* 0x000ea8000c1e1900 */
[----:B------:R-:W2:Y:S01]  /*2d20*/  LD.E R20, desc[UR12][R20.64] ;  /* 0x0000000c14147980 */ /* 0x000ea2000c101900 */
[----:B------:R-:W-:Y:S01]  /*2d30*/  FADD R22, R22, R27 ;  /* 0x0000001b16167221 */ /* 0x000fe20000000000 */
[----:B--2---:R-:W-:-:S04]  /*2d40*/  FADD R23, R23, -R20 ;  /* 0x8000001417177221 */ /* 0x004fc80000000000 */
[----:B------:R-:W-:-:S04]  /*2d50*/  FMUL R23, R23, R23 ;  /* 0x0000001717177220 */ /* 0x000fc80000400000 */
[----:B------:R-:W-:-:S07]  /*2d60*/  FFMA R7, R22, R23, R7 ;  /* 0x0000001716077223 */ /* 0x000fce0000000007 */
.L_x_181:
[----:B-1----:R-:W-:Y:S05]  /*2d70*/  BSYNC.RECONVERGENT B1 ;  /* 0x0000000000017941 */ /* 0x002fea0003800200 */
.L_x_180:
[----:B------:R-:W-:Y:S04]  /*2d80*/  BSSY.RECONVERGENT B1, `(.L_x_179) ;  /* 0x000002e000017945 */ /* 0x000fe80003800200 */
[----:B------:R-:W-:Y:S05]  /*2d90*/  @!P0 BRA `(.L_x_182) ;  /* 0x0000000000b08947 */ /* 0x000fea0003800000 */
[----:B------:R-:W2:Y:S01]  /*2da0*/  LDG.E R22, desc[UR12][R10.64+0x4] ;  /* 0x0000040c0a167981 */ /* 0x000ea2000c1e1900 */
[----:B------:R-:W-:Y:S02]  /*2db0*/  ISETP.NE.AND P0, PT, R4, 0x2, PT ;  /* 0x000000020400780c */ /* 0x000fe40003f05270 */
[----:B--2---:R-:W-:-:S13]  /*2dc0*/  FSETP.GTU.AND P1, PT, R22, RZ, PT ;  /* 0x000000ff1600720b */ /* 0x004fda0003f2c000 */
[----:B------:R-:W-:Y:S05]  /*2dd0*/  @!P1 BRA `(.L_x_183) ;  /* 0x00000000004c9947 */ /* 0x000fea0003800000 */
[----:B------:R-:W-:-:S04]  /*2de0*/  IADD3 R20, P1, PT, R9, R16, RZ ;  /* 0x0000001009147210 */ /* 0x000fc80007f3e0ff */
[----:B------:R-:W-:Y:S01]  /*2df0*/  SHF.L.U32 R27, R20, 0x2, RZ ;  /* 0x00000002141b7819 */ /* 0x000fe200000006ff */
[----:B------:R-:W-:-:S05]  /*2e00*/  IMAD.X R21, RZ, RZ, R8, P1 ;  /* 0x000000ffff157224 */ /* 0x000fca00008e0608 */
[----:B------:R-:W-:Y:S02]  /*2e10*/  SHF.L.U64.HI R23, R20, 0x2, R21 ;  /* 0x0000000214177819 */ /* 0x000fe40000010215 */
[----:B-----5:R-:W-:-:S05]  /*2e20*/  IADD3 R20, P1, PT, R12, R27, RZ ;  /* 0x0000001b0c147210 */ /* 0x020fca0007f3e0ff */
[----:B------:R-:W-:-:S05]  /*2e30*/  IMAD.X R21, R13, 0x1, R23, P1 ;  /* 0x000000010d157824 */ /* 0x000fca00008e0617 */
        /* <DEDUP_REMOVED lines=12> */
.L_x_184:
[----:B-1----:R-:W-:Y:S05]  /*2f00*/  BSYNC.RECONVERGENT B2 ;  /* 0x0000000000027941 */ /* 0x002fea0003800200 */
.L_x_183:
[----:B------:R-:W-:Y:S05]  /*2f10*/  @!P0 BRA `(.L_x_182) ;  /* 0x0000000000508947 */ /* 0x000fea0003800000 */
[----:B------:R-:W2:Y:S02]  /*2f20*/  LDG.E R10, desc[UR12][R10.64+0x8] ;  /* 0x0000080c0a0a7981 */ /* 0x000ea4000c1e1900 */
[----:B--2---:R-:W-:-:S13]  /*2f30*/  FSETP.GTU.AND P0, PT, R10, RZ, PT ;  /* 0x000000ff0a00720b */ /* 0x004fda0003f0c000 */
        /* <DEDUP_REMOVED lines=9> */
[----:B------:R-:W-:Y:S05]  /*2fd0*/  @!P0 BRA `(.L_x_182) ;  /* 0x0000000000208947 */ /* 0x000fea0003800000 */
[----:B------:R-:W-:Y:S01]  /*2fe0*/  IADD3 R8, P0, PT, R14, R17, RZ ;  /* 0x000000110e087210 */ /* 0x000fe20007f1e0ff */
[----:B------:R-:W2:Y:S03]  /*2ff0*/  LDG.E R18, desc[UR12][R18.64+0x8] ;  /* 0x0000080c12127981 */ /* 0x000ea6000c1e1900 */
[----:B------:R-:W-:-:S06]  /*3000*/  IADD3.X R9, PT, PT, R15, R11, RZ, P0, !PT ;  /* 0x0000000b0f097210 */ /* 0x000fcc00007fe4ff */
[----:B------:R-:W2:Y:S01]  /*3010*/  LD.E R9, desc[UR12][R8.64+0x8] ;  /* 0x0000080c08097980 */ /* 0x000ea2000c101900 */
[----:B------:R-:W-:Y:S01]  /*3020*/  FADD R10, R10, R13 ;  /* 0x0000000d0a0a7221 */ /* 0x000fe20000000000 */
[----:B--2---:R-:W-:-:S04]  /*3030*/  FADD R11, R18, -R9 ;  /* 0x80000009120b7221 */ /* 0x004fc80000000000 */
[----:B------:R-:W-:-:S04]  /*3040*/  FMUL R11, R11, R11 ;  /* 0x0000000b0b0b7220 */ /* 0x000fc80000400000 */
[----:B------:R-:W-:-:S07]  /*3050*/  FFMA R7, R10, R11, R7 ;  /* 0x0000000b0a077223 */ /* 0x000fce0000000007 */
.L_x_182:
[----:B-1----:R-:W-:Y:S05]  /*3060*/  BSYNC.RECONVERGENT B1 ;  /* 0x0000000000017941 */ /* 0x002fea0003800200 */
.L_x_179:
[----:B-----5:R-:W-:Y:S01]  /*3070*/  FADD R9, R6, R7 ;  /* 0x0000000706097221 */ /* 0x020fe20000000000 */
[----:B------:R-:W-:Y:S04]  /*3080*/  BSSY.RECONVERGENT B1, `(.L_x_185) ;  /* 0x0000008000017945 */ /* 0x000fe80003800200 */
[----:B------:R-:W-:-:S13]  /*3090*/  FSETP.GE.AND P0, PT, R9, RZ, PT ;  /* 0x000000ff0900720b */ /* 0x000fda0003f06000 */
[----:B------:R-:W-:Y:S05]  /*30a0*/  @!P0 BRA `(.L_x_186) ;  /* 0x00000000000c8947 */ /* 0x000fea0003800000 */
[----:B------:R-:W0:Y:S02]  /*30b0*/  LDC.64 R6, c[0x0][0x3c8] ;  /* 0x0000f200ff067b82 */ /* 0x000e240000000a00 */
[----:B0-----:R2:W5:Y:S01]  /*30c0*/  ATOMG.E.MIN.S32.STRONG.GPU PT, R6, desc[UR12][R6.64], R9 ;  /* 0x80000009060679a8 */ /* 0x00156200089ef30c */
[----:B------:R-:W-:Y:S05]  /*30d0*/  BRA `(.L_x_187) ;  /* 0x0000000000087947 */ /* 0x000fea0003800000 */
.L_x_186:
[----:B------:R-:W0:Y:S02]  /*30e0*/  LDC.64 R6, c[0x0][0x3c8] ;  /* 0x0000f200ff067b82 */ /* 0x000e240000000a00 */
[----:B0-----:R0:W5:Y:S02]  /*30f0*/  ATOMG.E.MAX.STRONG.GPU PT, R6, desc[UR12][R6.64], R9 ;  /* 0x80000009060679a8 */ /* 0x00116400091ef10c */
.L_x_187:
[----:B-1----:R-:W-:Y:S05]  /*3100*/  BSYNC.RECONVERGENT B1 ;  /* 0x0000000000017941 */ /* 0x002fea0003800200 */
.L_x_185:
[----:B-----5:R-:W-:-:S13]  /*3110*/  FSETP.GEU.AND P0, PT, R9, R6, PT ;  /* 0x000000060900720b */ /* 0x020fda0003f0e000 */
[----:B------:R-:W-:Y:S05]  /*3120*/  @P0 BRA `(.L_x_171) ;  /* 0x0000000000080947 */ /* 0x000fea0003800000 */
[----:B0-2---:R-:W0:Y:S02]  /*3130*/  LDC.64 R6, c[0x0][0x3d0] ;  /* 0x0000f400ff067b82 */ /* 0x005e240000000a00 */
[----:B0-----:R3:W5:Y:S02]  /*3140*/  ATOMG.E.EXCH.STRONG.GPU PT, RZ, desc[UR12][R6.64], R0 ;  /* 0x8000000006ff79a8 */ /* 0x001764000c1ef10c */
.L_x_171:
[----:B-12---:R-:W-:Y:S05]  /*3150*/  BSYNC.RECONVERGENT B0 ;  /* 0x0000000000007941 */ /* 0x006fea0003800200 */
.L_x_170:
[----:B------:R-:W1:Y:S01]  /*3160*/  LDCU UR4, c[0x0][0x3a8] ;  /* 0x00007500ff0477ac */ /* 0x000e620008000800 */
[----:B---3--:R-:W-:-:S05]  /*3170*/  IMAD.IADD R0, R3, 0x1, R0 ;  /* 0x0000000103007824 */ /* 0x008fca00078e0200 */
[----:B-1----:R-:W-:-:S13]  /*3180*/  ISETP.GE.AND P0, PT, R0, UR4, PT ;  /* 0x0000000400007c0c */ /* 0x002fda000bf06270 */
[----:B------:R-:W-:Y:S05]  /*3190*/  @!P0 BRA `(.L_x_188) ;  /* 0xfffffff000c48947 */ /* 0x000fea000383ffff */
[----:B------:R-:W-:Y:S05]  /*31a0*/  EXIT ;  /* 0x000000000000794d */ /* 0x000fea0003800000 */
.L_x_189:
        /* <DEDUP_REMOVED lines=13> */
.L_x_232:


//--------------------- .text._Z20MinSharingCostKernelPKfS0_S0_S0_PxiiPfPi --------------------------
	.section	.text._Z20MinSharingCostKernelPKfS0_S0_S0_PxiiPfPi,"ax",@progbits
	.align	128
        .global         _Z20MinSharingCostKernelPKfS0_S0_S0_PxiiPfPi
        .type           _Z20MinSharingCostKernelPKfS0_S0_S0_PxiiPfPi,@function
        .size           _Z20MinSharingCostKernelPKfS0_S0_S0_PxiiPfPi,(.L_x_233 - _Z20MinSharingCostKernelPKfS0_S0_S0_PxiiPfPi)
        .other          _Z20MinSharingCostKernelPKfS0_S0_S0_PxiiPfPi,@"STO_CUDA_ENTRY STV_DEFAULT"
_Z20MinSharingCostKernelPKfS0_S0_S0_PxiiPfPi:
.text._Z20MinSharingCostKernelPKfS0_S0_S0_PxiiPfPi:
        /* <DEDUP_REMOVED lines=15> */
[----:B------:R-:W1:Y:S01]  /*00f0*/  LDCU UR4, c[0x0][0x3ac] ;  /* 0x00007580ff0477ac */ /* 0x000e620008000800 */
[----:B0-----:R-:W0:Y:S01]  /*0100*/  LDC.64 R6, c[0x0][0x3a0] ;  /* 0x0000e800ff067b82 */ /* 0x001e220000000a00 */
[----:B------:R-:W2:Y:S01]  /*0110*/  LDCU UR5, c[0x0][0x370] ;  /* 0x00006e00ff0577ac */ /* 0x000ea20008000800 */
[----:B------:R-:W3:Y:S01]  /*0120*/  LDCU UR6, c[0x0][0x3a8] ;  /* 0x00007500ff0677ac */ /* 0x000ee20008000800 */
[----:B-1----:R-:W-:Y:S01]  /*0130*/  UISETP.GT.AND UP0, UPT, UR4, URZ, UPT ;  /* 0x000000ff0400728c */ /* 0x002fe2000bf04270 */
[----:B--2---:R-:W-:-:S08]  /*0140*/  IMAD R5, R8, UR5, RZ ;  /* 0x0000000508057c24 */ /* 0x004fd0000f8e02ff */
[----:B---3--:R-:W-:Y:S05]  /*0150*/  BRA.U UP0, `(.L_x_190) ;  /* 0x0000000100407547 */ /* 0x008fea000b800000 */
.L_x_193:
[----:B0-----:R-:W-:-:S06]  /*0160*/  IMAD.WIDE R2, R0, 0x8, R6 ;  /* 0x0000000800027825 */ /* 0x001fcc00078e0206 */
[----:B------:R-:W2:Y:S01]  /*0170*/  LDG.E R2, desc[UR12][R2.64+0x4] ;  /* 0x0000040c02027981 */ /* 0x000ea2000c1e1900 */
[----:B------:R-:W-:Y:S01]  /*0180*/  BSSY.RECONVERGENT B0, `(.L_x_191) ;  /* 0x0000009000007945 */ /* 0x000fe20003800200 */
[----:B--2---:R-:W-:-:S13]  /*0190*/  ISETP.GE.AND P0, PT, R2, RZ, PT ;  /* 0x000000ff0200720c */ /* 0x004fda0003f06270 */
[----:B-----5:R-:W-:Y:S05]  /*01a0*/  @!P0 BRA `(.L_x_192) ;  /* 0x0000000000188947 */ /* 0x020fea0003800000 */
[----:B------:R-:W0:Y:S02]  /*01b0*/  LDC.64 R2, c[0x0][0x3b0] ;  /* 0x0000ec00ff027b82 */ /* 0x000e240000000a00 */
[----:B0-----:R-:W2:Y:S02]  /*01c0*/  ATOMG.E.MIN.S32.STRONG.GPU PT, R2, desc[UR12][R2.64], RZ ;  /* 0x800000ff020279a8 */ /* 0x001ea400089ef30c */
[----:B--2---:R-:W-:-:S13]  /*01d0*/  FSETP.GT.AND P0, PT, R2, RZ, PT ;  /* 0x000000ff0200720b */ /* 0x004fda0003f04000 */
[----:B------:R-:W-:Y:S05]  /*01e0*/  @!P0 BRA `(.L_x_192) ;  /* 0x0000000000088947 */ /* 0x000fea0003800000 */
[----:B------:R-:W0:Y:S02]  /*01f0*/  LDC.64 R2, c[0x0][0x3b8] ;  /* 0x0000ee00ff027b82 */ /* 0x000e240000000a00 */
[----:B0-----:R0:W5:Y:S02]  /*0200*/  ATOMG.E.EXCH.STRONG.GPU PT, RZ, desc[UR12][R2.64], R0 ;  /* 0x8000000002ff79a8 */ /* 0x001164000c1ef10c */
.L_x_192:
[----:B------:R-:W-:Y:S05]  /*0210*/  BSYNC.RECONVERGENT B0 ;  /* 0x0000000000007941 */ /* 0x000fea0003800200 */
.L_x_191:
[----:B0-----:R-:W-:-:S04]  /*0220*/  IADD3 R0, PT, PT, R5, R0, RZ ;  /* 0x0000000005007210 */ /* 0x001fc80007ffe0ff */
[----:B------:R-:W-:-:S13]  /*0230*/  ISETP.GE.AND P0, PT, R0, UR6, PT ;  /* 0x0000000600007c0c */ /* 0x000fda000bf06270 */
[----:B------:R-:W-:Y:S05]  /*0240*/  @!P0 BRA `(.L_x_193) ;  /* 0xfffffffc00c48947 */ /* 0x000fea000383ffff */
[----:B------:R-:W-:Y:S05]  /*0250*/  EXIT ;  /* 0x000000000000794d */ /* 0x000fea0003800000 */
.L_x_190:
[----:B------:R-:W1:Y:S02]  /*0260*/  LDCU.128 UR8, c[0x0][0x380] ;  /* 0x00007000ff0877ac */ /* 0x000e640008000c00 */
[----:B-1----:R-:W-:Y:S02]  /*0270*/  UIADD3 UR7, UP0, UPT, UR8, 0x8, URZ ;  /* 0x0000000808077890 */ /* 0x002fe4000ff1e0ff */
[----:B------:R-:W-:Y:S02]  /*0280*/  UIADD3 UR5, UP1, UPT, UR10, 0x8, URZ ;  /* 0x000000080a057890 */ /* 0x000fe4000ff3e0ff */
[----:B------:R-:W-:Y:S02]  /*0290*/  ULOP3.LUT UR10, UR4, 0x7ffffffc, URZ, 0xc0, !UPT ;  /* 0x7ffffffc040a7892 */ /* 0x000fe4000f8ec0ff */
[----:B------:R-:W-:Y:S02]  /*02a0*/  UIADD3.X UR8, UPT, UPT, URZ, UR9, URZ, UP0, !UPT ;  /* 0x00000009ff087290 */ /* 0x000fe400087fe4ff */
[----:B------:R-:W-:-:S02]  /*02b0*/  UIADD3.X UR6, UPT, UPT, URZ, UR11, URZ, UP1, !UPT ;  /* 0x0000000bff067290 */ /* 0x000fc40008ffe4ff */
[----:B------:R-:W-:Y:S02]  /*02c0*/  ULOP3.LUT UR9, UR4, 0x3, URZ, 0xc0, !UPT ;  /* 0x0000000304097892 */ /* 0x000fe4000f8ec0ff */
[----:B------:R-:W-:Y:S02]  /*02d0*/  USHF.R.S32.HI UR4, URZ, 0x1f, UR4 ;  /* 0x0000001fff047899 */ /* 0x000fe40008011404 */
[----:B------:R-:W-:-:S12]  /*02e0*/  UIADD3 UR11, UPT, UPT, -UR10, URZ, URZ ;  /* 0x000000ff0a0b7290 */ /* 0x000fd8000fffe1ff */
.L_x_212:
[----:B01----:R-:W1:Y:S02]  /*02f0*/  LDC.64 R2, c[0x0][0x3a0] ;  /* 0x0000e800ff027b82 */ /* 0x003e640000000a00 */
[----:B-1----:R-:W-:-:S05]  /*0300*/  IMAD.WIDE R2, R0, 0x8, R2 ;  /* 0x0000000800027825 */ /* 0x002fca00078e0202 */
[----:B------:R-:W2:Y:S01]  /*0310*/  LDG.E.64 R10, desc[UR12][R2.64] ;  /* 0x0000000c020a7981 */ /* 0x000ea2000c1e1b00 */
[----:B------:R-:W-:Y:S01]  /*0320*/  BSSY.RECONVERGENT B0, `(.L_x_194) ;  /* 0x00000b8000007945 */ /* 0x000fe20003800200 */
[----:B--2---:R-:W-:-:S13]  /*0330*/  ISETP.GE.AND P0, PT, R11, RZ, PT ;  /* 0x000000ff0b00720c */ /* 0x004fda0003f06270 */
[----:B-----5:R-:W-:Y:S05]  /*0340*/  @!P0 BRA `(.L_x_195) ;  /* 0x0000000800d48947 */ /* 0x020fea0003800000 */
[----:B------:R-:W1:Y:S01]  /*0350*/  LDCU UR14, c[0x0][0x3ac] ;  /* 0x00007580ff0e77ac */ /* 0x000e620008000800 */
[----:B------:R-:W-:Y:S01]  /*0360*/  IMAD.MOV.U32 R14, RZ, RZ, RZ ;  /* 0x000000ffff0e7224 */ /* 0x000fe200078e00ff */
[----:B-1----:R-:W-:Y:S02]  /*0370*/  UISETP.GE.U32.AND UP0, UPT, UR14, 0x4, UPT ;  /* 0x000000040e00788c */ /* 0x002fe4000bf06070 */
[----:B0-----:R-:W-:Y:S02]  /*0380*/  IMAD R7, R11, UR14, RZ ;  /* 0x0000000e0b077c24 */ /* 0x001fe4000f8e02ff */
[----:B------:R-:W-:-:S04]  /*0390*/  IMAD.WIDE.U32 R2, R10, UR14, RZ ;  /* 0x0000000e0a027c25 */ /* 0x000fc8000f8e00ff */
[----:B------:R-:W-:Y:S02]  /*03a0*/  IMAD R9, R10, UR4, R7 ;  /* 0x000000040a097c24 */ /* 0x000fe4000f8e0207 */
[----:B------:R-:W-:-:S03]  /*03b0*/  IMAD.MOV.U32 R7, RZ, RZ, RZ ;  /* 0x000000ffff077224 */ /* 0x000fc600078e00ff */
[----:B------:R-:W-:Y:S01]  /*03c0*/  IADD3 R4, PT, PT, R3, R9, RZ ;  /* 0x0000000903047210 */ /* 0x000fe20007ffe0ff */
[----:B------:R-:W-:Y:S06]  /*03d0*/  BRA.U !UP0, `(.L_x_196) ;  /* 0x0000000508307547 */ /* 0x000fec000b800000 */
[----:B------:R-:W0:Y:S01]  /*03e0*/  LDC.64 R8, c[0x0][0x390] ;  /* 0x0000e400ff087b82 */ /* 0x000e220000000a00 */
[----:B------:R-:W-:Y:S02]  /*03f0*/  IMAD R10, R10, UR4, RZ ;  /* 0x000000040a0a7c24 */ /* 0x000fe4000f8e02ff */
[----:B------:R-:W-:Y:S02]  /*0400*/  HFMA2 R14, -RZ, RZ, 0, 0 ;  /* 0x00000000ff0e7431 */ /* 0x000fe400000001ff */
[----:B------:R-:W-:Y:S02]  /*0410*/  IMAD.U32 R20, RZ, RZ, UR11 ;  /* 0x0000000bff147e24 */ /* 0x000fe4000f8e00ff */
[----:B------:R-:W-:Y:S02]  /*0420*/  IMAD R13, R11, UR14, R10 ;  /* 0x0000000e0b0d7c24 */ /* 0x000fe4000f8e020a */
[----:B------:R-:W-:Y:S01]  /*0430*/  IMAD.SHL.U32 R11, R2, 0x4, RZ ;  /* 0x00000004020b7824 */ /* 0x000fe200078e00ff */
[----:B------:R-:W1:Y:S01]  /*0440*/  LDC.64 R6, c[0x0][0x398] ;  /* 0x0000e600ff067b82 */ /* 0x000e620000000a00 */
[----:B------:R-:W-:-:S05]  /*0450*/  IMAD.IADD R13, R13, 0x1, R3 ;  /* 0x000000010d0d7824 */ /* 0x000fca00078e0203 */
[----:B------:R-:W-:Y:S01]  /*0460*/  SHF.L.U64.HI R12, R2, 0x2, R13 ;  /* 0x00000002020c7819 */ /* 0x000fe2000001020d */
[----:B------:R-:W-:Y:S01]  /*0470*/  IMAD.U32 R13, RZ, RZ, UR6 ;  /* 0x00000006ff0d7e24 */ /* 0x000fe2000f8e00ff */
[----:B0-----:R-:W-:-:S04]  /*0480*/  IADD3 R8, P0, P1, R11, 0x8, R8 ;  /* 0x000000080b087810 */ /* 0x001fc8000791e008 */
[C---:B------:R-:W-:Y:S02]  /*0490*/  IADD3.X R9, PT, PT, R12.reuse, R9, RZ, P0, P1 ;  /* 0x000000090c097210 */ /* 0x040fe400007e24ff */
[----:B-1----:R-:W-:Y:S02]  /*04a0*/  IADD3 R10, P2, P3, R11, 0x8, R6 ;  /* 0x000000080b0a7810 */ /* 0x002fe40007b5e006 */
[----:B------:R-:W-:Y:S02]  /*04b0*/  MOV R6, UR7 ;  /* 0x0000000700067c02 */ /* 0x000fe40008000f00 */
[----:B------:R-:W-:Y:S01]  /*04c0*/  IADD3.X R11, PT, PT, R12, R7, RZ, P2, P3 ;  /* 0x000000070c0b7210 */ /* 0x000fe200017e64ff */
[----:B------:R-:W-:Y:S02]  /*04d0*/  IMAD.U32 R12, RZ, RZ, UR5 ;  /* 0x00000005ff0c7e24 */ /* 0x000fe4000f8e00ff */
[----:B------:R-:W-:-:S07]  /*04e0*/  IMAD.U32 R7, RZ, RZ, UR8 ;  /* 0x00000008ff077e24 */ /* 0x000fce000f8e00ff */
.L_x_202:
[----:B------:R-:W2:Y:S04]  /*04f0*/  LDG.E R21, desc[UR12][R6.64+-0x8] ;  /* 0xfffff80c06157981 */ /* 0x000ea8000c1e1900 */
[----:B------:R-:W3:Y:S04]  /*0500*/  LDG.E R17, desc[UR12][R6.64+-0x4] ;  /* 0xfffffc0c06117981 */ /* 0x000ee8000c1e1900 */
[----:B------:R-:W4:Y:S04]  /*0510*/  LDG.E R15, desc[UR12][R6.64] ;  /* 0x0000000c060f7981 */ /* 0x000f28000c1e1900 */
[----:B------:R-:W5:Y:S01]  /*0520*/  LDG.E R16, desc[UR12][R6.64+0x4] ;  /* 0x0000040c06107981 */ /* 0x000f62000c1e1900 */
[----:B--2---:R-:W-:-:S02]  /*0530*/  FSETP.GTU.AND P2, PT, R21, RZ, PT ;  /* 0x000000ff1500720b */ /* 0x004fc40003f4c000 */
[----:B---3--:R-:W-:Y:S02]  /*0540*/  FSETP.GTU.AND P3, PT, R17, RZ, PT ;  /* 0x000000ff1100720b */ /* 0x008fe40003f6c000 */
[----:B----4-:R-:W-:Y:S02]  /*0550*/  FSETP.GTU.AND P0, PT, R15, RZ, PT ;  /* 0x000000ff0f00720b */ /* 0x010fe40003f0c000 */
[----:B-----5:R-:W-:-:S07]  /*0560*/  FSETP.GTU.AND P1, PT, R16, RZ, PT ;  /* 0x000000ff1000720b */ /* 0x020fce0003f2c000 */
[----:B------:R-:W-:Y:S06]  /*0570*/  @!P2 BRA `(.L_x_197) ;  /* 0x000000000020a947 */ /* 0x000fec0003800000 */
[----:B------:R-:W2:Y:S02]  /*0580*/  LDG.E R22, desc[UR12][R8.64+-0x8] ;  /* 0xfffff80c08167981 */ /* 0x000ea4000c1e1900 */
[----:B--2---:R-:W-:-:S13]  /*0590*/  FSETP.GTU.AND P2, PT, R22, RZ, PT ;  /* 0x000000ff1600720b */ /* 0x004fda0003f4c000 */
[----:B------:R-:W2:Y:S04]  /*05a0*/  @P2 LDG.E R18, desc[UR12][R12.64+-0x8] ;  /* 0xfffff80c0c122981 */ /* 0x000ea8000c1e1900 */
[----:B------:R-:W2:Y:S02]  /*05b0*/  @P2 LDG.E R19, desc[UR12][R10.64+-0x8] ;  /* 0xfffff80c0a132981 */ /* 0x000ea4000c1e1900 */
[----:B--2---:R-:W-:Y:S01]  /*05c0*/  @P2 FADD R18, R18, -R19 ;  /* 0x8000001312122221 */ /* 0x004fe20000000000 */
[----:B------:R-:W-:-:S03]  /*05d0*/  @P2 FADD R19, R21, R22 ;  /* 0x0000001615132221 */ /* 0x000fc60000000000 */
[----:B------:R-:W-:-:S04]  /*05e0*/  @P2 FMUL R18, R18, R18 ;  /* 0x0000001212122220 */ /* 0x000fc80000400000 */
[----:B------:R-:W-:-:S07]  /*05f0*/  @P2 FFMA R14, R19, R18, R14 ;  /* 0x00000012130e2223 */ /* 0x000fce000000000e */
.L_x_197:
[----:B------:R-:W-:Y:S05]  /*0600*/  @!P3 BRA `(.L_x_198) ;  /* 0x000000000020b947 */ /* 0x000fea0003800000 */
[----:B------:R-:W2:Y:S02]  /*0610*/  LDG.E R22, desc[UR12][R8.64+-0x4] ;  /* 0xfffffc0c08167981 */ /* 0x000ea4000c1e1900 */
[----:B--2---:R-:W-:-:S13]  /*0620*/  FSETP.GTU.AND P2, PT, R22, RZ, PT ;  /* 0x000000ff1600720b */ /* 0x004fda0003f4c000 */
[----:B------:R-:W2:Y:S04]  /*0630*/  @P2 LDG.E R18, desc[UR12][R12.64+-0x4] ;  /* 0xfffffc0c0c122981 */ /* 0x000ea8000c1e1900 */
[----:B------:R-:W2:Y:S01]  /*0640*/  @P2 LDG.E R19, desc[UR12][R10.64+-0x4] ;  /* 0xfffffc0c0a132981 */ /* 0x000ea2000c1e1900 */
[----:B------:R-:W-:Y:S01]  /*0650*/  @P2 FADD R17, R17, R22 ;  /* 0x0000001611112221 */ /* 0x000fe20000000000 */
[----:B--2---:R-:W-:-:S04]  /*0660*/  @P2 FADD R18, R18, -R19 ;  /* 0x8000001312122221 */ /* 0x004fc80000000000 */
[----:B------:R-:W-:-:S04]  /*0670*/  @P2 FMUL R18, R18, R18 ;  /* 0x0000001212122220 */ /* 0x000fc80000400000 */
[----:B------:R-:W-:-:S07]  /*0680*/  @P2 FFMA R14, R17, R18, R14 ;  /* 0x00000012110e2223 */ /* 0x000fce000000000e */
.L_x_198:
        /* <DEDUP_REMOVED lines=9> */
.L_x_199:
[----:B------:R-:W-:Y:S05]  /*0720*/  @!P1 BRA `(.L_x_200) ;  /* 0x00000000002c9947 */ /* 0x000fea0003800000 */
[----:B------:R-:W2:Y:S01]  /*0730*/  LDG.E R17, desc[UR12][R8.64+0x4] ;  /* 0x0000040c08117981 */ /* 0x000ea2000c1e1900 */
[----:B------:R-:W-:Y:S01]  /*0740*/  BSSY.RECONVERGENT B1, `(.L_x_200) ;  /* 0x0000009000017945 */ /* 0x000fe20003800200 */
[----:B--2---:R-:W-:-:S13]  /*0750*/  FSETP.GTU.AND P0, PT, R17, RZ, PT ;  /* 0x000000ff1100720b */ /* 0x004fda0003f0c000 */
[----:B------:R-:W-:Y:S05]  /*0760*/  @!P0 BRA `(.L_x_201) ;  /* 0x0000000000188947 */ /* 0x000fea0003800000 */
[----:B------:R-:W2:Y:S04]  /*0770*/  LDG.E R15, desc[UR12][R12.64+0x4] ;  /* 0x0000040c0c0f7981 */ /* 0x000ea8000c1e1900 */
[----:B------:R-:W2:Y:S02]  /*0780*/  LDG.E R18, desc[UR12][R10.64+0x4] ;  /* 0x0000040c0a127981 */ /* 0x000ea4000c1e1900 */
[----:B--2---:R-:W-:Y:S01]  /*0790*/  FADD R18, R15, -R18 ;  /* 0x800000120f127221 */ /* 0x004fe20000000000 */
[----:B------:R-:W-:-:S03]  /*07a0*/  FADD R15, R16, R17 ;  /* 0x00000011100f7221 */ /* 0x000fc60000000000 */
[----:B------:R-:W-:-:S04]  /*07b0*/  FMUL R18, R18, R18 ;  /* 0x0000001212127220 */ /* 0x000fc80000400000 */
[----:B------:R-:W-:-:S07]  /*07c0*/  FFMA R14, R15, R18, R14 ;  /* 0x000000120f0e7223 */ /* 0x000fce000000000e */
.L_x_201:
[----:B------:R-:W-:Y:S05]  /*07d0*/  BSYNC.RECONVERGENT B1 ;  /* 0x0000000000017941 */ /* 0x000fea0003800200 */
.L_x_200:
[----:B------:R-:W-:Y:S02]  /*07e0*/  IADD3 R20, PT, PT, R20, 0x4, RZ ;  /* 0x0000000414147810 */ /* 0x000fe40007ffe0ff */
[----:B------:R-:W-:Y:S02]  /*07f0*/  IADD3 R6, P1, PT, R6, 0x10, RZ ;  /* 0x0000001006067810 */ /* 0x000fe40007f3e0ff */
[----:B------:R-:W-:Y:S02]  /*0800*/  ISETP.NE.AND P0, PT, R20, RZ, PT ;  /* 0x000000ff1400720c */ /* 0x000fe40003f05270 */
[----:B------:R-:W-:Y:S01]  /*0810*/  IADD3 R12, P2, PT, R12, 0x10, RZ ;  /* 0x000000100c0c7810 */ /* 0x000fe20007f5e0ff */
[----:B------:R-:W-:Y:S01]  /*0820*/  IMAD.X R7, RZ, RZ, R7, P1 ;  /* 0x000000ffff077224 */ /* 0x000fe200008e0607 */
[----:B------:R-:W-:Y:S02]  /*0830*/  IADD3 R10, P4, PT, R10, 0x10, RZ ;  /* 0x000000100a0a7810 */ /* 0x000fe40007f9e0ff */
[----:B------:R-:W-:Y:S01]  /*0840*/  IADD3 R8, P3, PT, R8, 0x10, RZ ;  /* 0x0000001008087810 */ /* 0x000fe20007f7e0ff */
[----:B------:R-:W-:-:S02]  /*0850*/  IMAD.X R13, RZ, RZ, R13, P2 ;  /* 0x000000ffff0d7224 */ /* 0x000fc400010e060d */
[----:B------:R-:W-:Y:S01]  /*0860*/  IMAD.X R11, RZ, RZ, R11, P4 ;  /* 0x000000ffff0b7224 */ /* 0x000fe200020e060b */
[----:B------:R-:W-:-:S03]  /*0870*/  IADD3.X R9, PT, PT, RZ, R9, RZ, P3, !PT ;  /* 0x00000009ff097210 */ /* 0x000fc60001ffe4ff */
[----:B------:R-:W-:Y:S06]  /*0880*/  @P0 BRA `(.L_x_202) ;  /* 0xfffffffc00180947 */ /* 0x000fec000383ffff */
[----:B------:R-:W-:-:S07]  /*0890*/  IMAD.U32 R7, RZ, RZ, UR10 ;  /* 0x0000000aff077e24 */ /* 0x000fce000f8e00ff */
.L_x_196:
[----:B------:R-:W-:Y:S01]  /*08a0*/  UISETP.NE.AND UP0, UPT, UR9, URZ, UPT ;  /* 0x000000ff0900728c */ /* 0x000fe2000bf05270 */
[----:B------:R-:W-:-:S08]  /*08b0*/  MOV R6, R14 ;  /* 0x0000000e00067202 */ /* 0x000fd00000000f00 */
[----:B------:R-:W-:Y:S05]  /*08c0*/  BRA.U !UP0, `(.L_x_203) ;  /* 0x0000000508407547 */ /* 0x000fea000b800000 */
[----:B------:R-:W0:Y:S08]  /*08d0*/  LDC.64 R10, c[0x0][0x380] ;  /* 0x0000e000ff0a7b82 */ /* 0x000e300000000a00 */
[----:B------:R-:W1:Y:S01]  /*08e0*/  LDC.64 R8, c[0x0][0x388] ;  /* 0x0000e200ff087b82 */ /* 0x000e620000000a00 */
[----:B0-----:R-:W-:-:S05]  /*08f0*/  IMAD.WIDE.U32 R10, R7, 0x4, R10 ;  /* 0x00000004070a7825 */ /* 0x001fca00078e000a */
[----:B------:R-:W2:Y:S01]  /*0900*/  LDG.E R15, desc[UR12][R10.64] ;  /* 0x0000000c0a0f7981 */ /* 0x000ea2000c1e1900 */
[----:B-1----:R-:W-:Y:S01]  /*0910*/  IMAD.WIDE.U32 R8, R7, 0x4, R8 ;  /* 0x0000000407087825 */ /* 0x002fe200078e0008 */
[----:B--2---:R-:W-:-:S13]  /*0920*/  FSETP.GTU.AND P0, PT, R15, RZ, PT ;  /* 0x000000ff0f00720b */ /* 0x004fda0003f0c000 */
[----:B------:R-:W-:Y:S05]  /*0930*/  @!P0 BRA `(.L_x_204) ;  /* 0x0000000000548947 */ /* 0x000fea0003800000 */
[----:B------:R-:W0:Y:S01]  /*0940*/  LDCU.64 UR14, c[0x0][0x390] ;  /* 0x00007200ff0e77ac */ /* 0x000e220008000a00 */
[----:B------:R-:W-:-:S05]  /*0950*/  IADD3 R12, P0, PT, R7, R2, RZ ;  /* 0x00000002070c7210 */ /* 0x000fca0007f1e0ff */
[----:B------:R-:W-:Y:S02]  /*0960*/  IMAD.X R13, RZ, RZ, R4, P0 ;  /* 0x000000ffff0d7224 */ /* 0x000fe400000e0604 */
[----:B------:R-:W-:-:S03]  /*0970*/  IMAD.SHL.U32 R16, R12, 0x4, RZ ;  /* 0x000000040c107824 */ /* 0x000fc600078e00ff */
[----:B------:R-:W-:Y:S02]  /*0980*/  SHF.L.U64.HI R14, R12, 0x2, R13 ;  /* 0x000000020c0e7819 */ /* 0x000fe4000001020d */
[----:B0-----:R-:W-:-:S04]  /*0990*/  IADD3 R12, P0, PT, R16, UR14, RZ ;  /* 0x0000000e100c7c10 */ /* 0x001fc8000ff1e0ff */
[----:B------:R-:W-:-:S05]  /*09a0*/  IADD3.X R13, PT, PT, R14, UR15, RZ, P0, !PT ;  /* 0x0000000f0e0d7c10 */ /* 0x000fca00087fe4ff */
[----:B------:R-:W2:Y:S01]  /*09b0*/  LDG.E R18, desc[UR12][R12.64] ;  /* 0x0000000c0c127981 */ /* 0x000ea2000c1e1900 */
[----:B------:R-:W-:Y:S01]  /*09c0*/  BSSY.RECONVERGENT B1, `(.L_x_204) ;  /* 0x000000c000017945 */ /* 0x000fe20003800200 */
[----:B--2---:R-:W-:-:S13]  /*09d0*/  FSETP.GTU.AND P0, PT, R18, RZ, PT ;  /* 0x000000ff1200720b */ /* 0x004fda0003f0c000 */
[----:B------:R-:W-:Y:S05]  /*09e0*/  @!P0 BRA `(.L_x_205) ;  /* 0x0000000000248947 */ /* 0x000fea0003800000 */
[----:B------:R-:W0:Y:S02]  /*09f0*/  LDCU.64 UR14, c[0x0][0x398] ;  /* 0x00007300ff0e77ac */ /* 0x000e240008000a00 */
[----:B0-----:R-:W-:-:S04]  /*0a00*/  IADD3 R12, P0, PT, R16, UR14, RZ ;  /* 0x0000000e100c7c10 */ /* 0x001fc8000ff1e0ff */
[----:B------:R-:W-:Y:S02]  /*0a10*/  IADD3.X R13, PT, PT, R14, UR15, RZ, P0, !PT ;  /* 0x0000000f0e0d7c10 */ /* 0x000fe400087fe4ff */
[----:B------:R-:W2:Y:S04]  /*0a20*/  LDG.E R14, desc[UR12][R8.64] ;  /* 0x0000000c080e7981 */ /* 0x000ea8000c1e1900 */
[----:B------:R-:W2:Y:S01]  /*0a30*/  LDG.E R13, desc[UR12][R12.64] ;  /* 0x0000000c0c0d7981 */ /* 0x000ea2000c1e1900 */
[----:B------:R-:W-:Y:S01]  /*0a40*/  FADD R15, R15, R18 ;  /* 0x000000120f0f7221 */ /* 0x000fe20000000000 */
[----:B--2---:R-:W-:-:S04]  /*0a50*/  FADD R14, R14, -R13 ;  /* 0x8000000d0e0e7221 */ /* 0x004fc80000000000 */
[----:B------:R-:W-:-:S04]  /*0a60*/  FMUL R14, R14, R14 ;  /* 0x0000000e0e0e7220 */ /* 0x000fc80000400000 */
[----:B------:R-:W-:-:S07]  /*0a70*/  FFMA R6, R15, R14, R6 ;  /* 0x0000000e0f067223 */ /* 0x000fce0000000006 */
.L_x_205:
[----:B------:R-:W-:Y:S05]  /*0a80*/  BSYNC.RECONVERGENT B1 ;  /* 0x0000000000017941 */ /* 0x000fea0003800200 */
.L_x_204:
[----:B------:R-:W-:Y:S01]  /*0a90*/  UISETP.NE.AND UP0, UPT, UR9, 0x1, UPT ;  /* 0x000000010900788c */ /* 0x000fe2000bf05270 */
[----:B------:R-:W-:Y:S08]  /*0aa0*/  BSSY.RECONVERGENT B1, `(.L_x_203) ;  /* 0x0000032000017945 */ /* 0x000ff00003800200 */
[----:B------:R-:W-:Y:S05]  /*0ab0*/  BRA.U !UP0, `(.L_x_206) ;  /* 0x0000000108c07547 */ /* 0x000fea000b800000 */
[----:B------:R-:W2:Y:S02]  /*0ac0*/  LDG.E R15, desc[UR12][R10.64+0x4] ;  /* 0x0000040c0a0f7981 */ /* 0x000ea4000c1e1900 */
[----:B--2---:R-:W-:-:S13]  /*0ad0*/  FSETP.GTU.AND P0, PT, R15, RZ, PT ;  /* 0x000000ff0f00720b */ /* 0x004fda0003f0c000 */
[----:B------:R-:W-:Y:S05]  /*0ae0*/  @!P0 BRA `(.L_x_207) ;  /* 0x0000000000548947 */ /* 0x000fea0003800000 */
[----:B------:R-:W0:Y:S01]  /*0af0*/  LDCU.64 UR14, c[0x0][0x390] ;  /* 0x00007200ff0e77ac */ /* 0x000e220008000a00 */
[----:B------:R-:W-:-:S04]  /*0b00*/  IADD3 R12, P0, PT, R7, R2, RZ ;  /* 0x00000002070c7210 */ /* 0x000fc80007f1e0ff */
[----:B------:R-:W-:Y:S01]  /*0b10*/  IADD3.X R13, PT, PT, RZ, R4, RZ, P0, !PT ;  /* 0x00000004ff0d7210 */ /* 0x000fe200007fe4ff */
        /* <DEDUP_REMOVED lines=17> */
.L_x_208:
[----:B------:R-:W-:Y:S05]  /*0c30*/  BSYNC.RECONVERGENT B2 ;  /* 0x0000000000027941 */ /* 0x000fea0003800200 */
.L_x_207:
[----:B------:R-:W-:-:S09]  /*0c40*/  UISETP.NE.AND UP0, UPT, UR9, 0x2, UPT ;  /* 0x000000020900788c */ /* 0x000fd2000bf05270 */
        /* <DEDUP_REMOVED lines=11> */
[----:B------:R-:W2:Y:S02]  /*0d00*/  LDG.E R7, desc[UR12][R2.64+0x8] ;  /* 0x0000080c02077981 */ /* 0x000ea4000c1e1900 */
[----:B--2---:R-:W-:-:S13]  /*0d10*/  FSETP.GTU.AND P0, PT, R7, RZ, PT ;  /* 0x000000ff0700720b */ /* 0x004fda0003f0c000 */
[----:B------:R-:W-:Y:S05]  /*0d20*/  @!P0 BRA `(.L_x_206) ;  /* 0x0000000000248947 */ /* 0x000fea0003800000 */
[----:B------:R-:W0:Y:S01]  /*0d30*/  LDCU.64 UR14, c[0x0][0x398] ;  /* 0x00007300ff0e77ac */ /* 0x000e220008000a00 */
[----:B------:R-:W2:Y:S01]  /*0d40*/  LDG.E R8, desc[UR12][R8.64+0x8] ;  /* 0x0000080c08087981 */ /* 0x000ea2000c1e1900 */
[----:B0-----:R-:W-:-:S04]  /*0d50*/  IADD3 R2, P0, PT, R11, UR14, RZ ;  /* 0x0000000e0b027c10 */ /* 0x001fc8000ff1e0ff */
[----:B------:R-:W-:-:S06]  /*0d60*/  IADD3.X R3, PT, PT, R4, UR15, RZ, P0, !PT ;  /* 0x0000000f04037c10 */ /* 0x000fcc00087fe4ff */
[----:B------:R-:W2:Y:S01]  /*0d70*/  LDG.E R3, desc[UR12][R2.64+0x8] ;  /* 0x0000080c02037981 */ /* 0x000ea2000c1e1900 */
[----:B------:R-:W-:Y:S01]  /*0d80*/  FADD R7, R10, R7 ;  /* 0x000000070a077221 */ /* 0x000fe20000000000 */
[----:B--2---:R-:W-:-:S04]  /*0d90*/  FADD R4, R8, -R3 ;  /* 0x8000000308047221 */ /* 0x004fc80000000000 */
[----:B------:R-:W-:-:S04]  /*0da0*/  FMUL R4, R4, R4 ;  /* 0x0000000404047220 */ /* 0x000fc80000400000 */
[----:B------:R-:W-:-:S07]  /*0db0*/  FFMA R6, R7, R4, R6 ;  /* 0x0000000407067223 */ /* 0x000fce0000000006 */
.L_x_206:
[----:B------:R-:W-:Y:S05]  /*0dc0*/  BSYNC.RECONVERGENT B1 ;  /* 0x0000000000017941 */ /* 0x000fea0003800200 */
.L_x_203:
[----:B------:R-:W-:Y:S01]  /*0dd0*/  FSETP.GE.AND P0, PT, R6, RZ, PT ;  /* 0x000000ff0600720b */ /* 0x000fe20003f06000 */
[----:B------:R-:W-:-:S12]  /*0de0*/  BSSY.RECONVERGENT B1, `(.L_x_209) ;  /* 0x0000007000017945 */ /* 0x000fd80003800200 */
[----:B------:R-:W-:Y:S05]  /*0df0*/  @!P0 BRA `(.L_x_210) ;  /* 0x00000000000c8947 */ /* 0x000fea0003800000 */
[----:B------:R-:W0:Y:S02]  /*0e00*/  LDC.64 R2, c[0x0][0x3b0] ;  /* 0x0000ec00ff027b82 */ /* 0x000e240000000a00 */
[----:B0-----:R0:W5:Y:S01]  /*0e10*/  ATOMG.E.MIN.S32.STRONG.GPU PT, R3, desc[UR12][R2.64], R6 ;  /* 0x80000006020379a8 */ /* 0x00116200089ef30c */
[----:B------:R-:W-:Y:S05]  /*0e20*/  BRA `(.L_x_211) ;  /* 0x0000000000087947 */ /* 0x000fea0003800000 */
.L_x_210:
[----:B------:R-:W0:Y:S02]  /*0e30*/  LDC.64 R2, c[0x0][0x3b0] ;  /* 0x0000ec00ff027b82 */ /* 0x000e240000000a00 */
[----:B0-----:R1:W5:Y:S02]  /*0e40*/  ATOMG.E.MAX.STRONG.GPU PT, R3, desc[UR12][R2.64], R6 ;  /* 0x80000006020379a8 */ /* 0x00136400091ef10c */
.L_x_211:
[----:B------:R-:W-:Y:S05]  /*0e50*/  BSYNC.RECONVERGENT B1 ;  /* 0x0000000000017941 */ /* 0x000fea0003800200 */
.L_x_209:
[----:B-----5:R-:W-:-:S13]  /*0e60*/  FSETP.GEU.AND P0, PT, R6, R3, PT ;  /* 0x000000030600720b */ /* 0x020fda0003f0e000 */
[----:B------:R-:W-:Y:S05]  /*0e70*/  @P0 BRA `(.L_x_195) ;  /* 0x0000000000080947 */ /* 0x000fea0003800000 */
[----:B01----:R-:W0:Y:S02]  /*0e80*/  LDC.64 R2, c[0x0][0x3b8] ;  /* 0x0000ee00ff027b82 */ /* 0x003e240000000a00 */
[----:B0-----:R2:W5:Y:S02]  /*0e90*/  ATOMG.E.EXCH.STRONG.GPU PT, RZ, desc[UR12][R2.64], R0 ;  /* 0x8000000002ff79a8 */ /* 0x001564000c1ef10c */
.L_x_195:
[----:B------:R-:W-:Y:S05]  /*0ea0*/  BSYNC.RECONVERGENT B0 ;  /* 0x0000000000007941 */ /* 0x000fea0003800200 */
.L_x_194:
[----:B------:R-:W3:Y:S01]  /*0eb0*/  LDCU UR14, c[0x0][0x3a8] ;  /* 0x00007500ff0e77ac */ /* 0x000ee20008000800 */
[----:B--2---:R-:W-:-:S04]  /*0ec0*/  IADD3 R0, PT, PT, R5, R0, RZ ;  /* 0x0000000005007210 */ /* 0x004fc80007ffe0ff */
[----:B---3--:R-:W-:-:S13]  /*0ed0*/  ISETP.GE.AND P0, PT, R0, UR14, PT ;  /* 0x0000000e00007c0c */ /* 0x008fda000bf06270 */
[----:B------:R-:W-:Y:S05]  /*0ee0*/  @!P0 BRA `(.L_x_212) ;  /* 0xfffffff400008947 */ /* 0x000fea000383ffff */
[----:B------:R-:W-:Y:S05]  /*0ef0*/  EXIT ;  /* 0x000000000000794d */ /* 0x000fea0003800000 */
.L_x_213:
        /* <DEDUP_REMOVED lines=16> */
.L_x_233:


//--------------------- .text._Z17SharingCostKernelPKfS0_S0_S0_iPf --------------------------
	.section	.text._Z17SharingCostKernelPKfS0_S0_S0_iPf,"ax",@progbits
	.align	128
        .global         _Z17SharingCostKernelPKfS0_S0_S0_iPf
        .type           _Z17SharingCostKernelPKfS0_S0_S0_iPf,@function
        .size           _Z17SharingCostKernelPKfS0_S0_S0_iPf,(.L_x_234 - _Z17SharingCostKernelPKfS0_S0_S0_iPf)
        .other          _Z17SharingCostKernelPKfS0_S0_S0_iPf,@"STO_CUDA_ENTRY STV_DEFAULT"
_Z17SharingCostKernelPKfS0_S0_S0_iPf:
.text._Z17SharingCostKernelPKfS0_S0_S0_iPf:
[----:B------:R-:W-:Y:S01]  /*0000*/  LDC R1, c[0x0][0x37c] ;  /* 0x0000df00ff017b82 */ /* 0x000fe20000000800 */
[----:B------:R-:W0:Y:S01]  /*0010*/  LDCU UR6, c[0x0][0x3a0] ;  /* 0x00007400ff0677ac */ /* 0x000e220008000800 */
[----:B------:R-:W-:Y:S01]  /*0020*/  HFMA2 R0, -RZ, RZ, 0, 0 ;  /* 0x00000000ff007431 */ /* 0x000fe200000001ff */
[----:B------:R-:W1:Y:S01]  /*0030*/  LDCU.64 UR22, c[0x0][0x358] ;  /* 0x00006b00ff1677ac */ /* 0x000e620008000a00 */
[----:B0-----:R-:W-:-:S09]  /*0040*/  UISETP.GE.AND UP0, UPT, UR6, 0x1, UPT ;  /* 0x000000010600788c */ /* 0x001fd2000bf06270 */
[----:B-1----:R-:W-:Y:S05]  /*0050*/  BRA.U !UP0, `(.L_x_214) ;  /* 0x0000000508e87547 */ /* 0x002fea000b800000 */
[----:B------:R-:W-:Y:S01]  /*0060*/  UISETP.GE.U32.AND UP0, UPT, UR6, 0x4, UPT ;  /* 0x000000040600788c */ /* 0x000fe2000bf06070 */
[----:B------:R-:W-:Y:S01]  /*0070*/  IMAD.MOV.U32 R0, RZ, RZ, RZ ;  /* 0x000000ffff007224 */ /* 0x000fe200078e00ff */
[----:B------:R-:W-:Y:S01]  /*0080*/  ULOP3.LUT UR20, UR6, 0x3, URZ, 0xc0, !UPT ;  /* 0x0000000306147892 */ /* 0x000fe2000f8ec0ff */
[----:B------:R-:W-:-:S06]  /*0090*/  UMOV UR4, URZ ;  /* 0x000000ff00047c82 */ /* 0x000fcc0008000000 */
[----:B------:R-:W-:Y:S05]  /*00a0*/  BRA.U !UP0, `(.L_x_215) ;  /* 0x0000000508347547 */ /* 0x000fea000b800000 */
[----:B------:R-:W0:Y:S01]  /*00b0*/  LDCU.128 UR12, c[0x0][0x380] ;  /* 0x00007000ff0c77ac */ /* 0x000e220008000c00 */
[----:B------:R-:W-:Y:S01]  /*00c0*/  MOV R0, RZ ;  /* 0x000000ff00007202 */ /* 0x000fe20000000f00 */
[----:B------:R-:W1:Y:S01]  /*00d0*/  LDCU.128 UR16, c[0x0][0x390] ;  /* 0x00007200ff1077ac */ /* 0x000e620008000c00 */
[----:B------:R-:W-:Y:S02]  /*00e0*/  ULOP3.LUT UR4, UR6, 0x7ffffffc, URZ, 0xc0, !UPT ;  /* 0x7ffffffc06047892 */ /* 0x000fe4000f8ec0ff */
[----:B0-----:R-:W-:Y:S02]  /*00f0*/  UIADD3 UR11, UP1, UPT, UR12, 0x8, URZ ;  /* 0x000000080c0b7890 */ /* 0x001fe4000ff3e0ff */
[----:B------:R-:W-:Y:S02]  /*0100*/  UIADD3 UR7, UP2, UPT, UR14, 0x8, URZ ;  /* 0x000000080e077890 */ /* 0x000fe4000ff5e0ff */
[----:B------:R-:W-:Y:S02]  /*0110*/  UIADD3.X UR12, UPT, UPT, URZ, UR13, URZ, UP1, !UPT ;  /* 0x0000000dff0c7290 */ /* 0x000fe40008ffe4ff */
[----:B-1----:R-:W-:Y:S01]  /*0120*/  UIADD3 UR9, UP0, UPT, UR16, 0x8, URZ ;  /* 0x0000000810097890 */ /* 0x002fe2000ff1e0ff */
[----:B------:R-:W-:Y:S01]  /*0130*/  IMAD.U32 R2, RZ, RZ, UR11 ;  /* 0x0000000bff027e24 */ /* 0x000fe2000f8e00ff */
[----:B------:R-:W-:Y:S01]  /*0140*/  UIADD3 UR5, UP1, UPT, UR18, 0x8, URZ ;  /* 0x0000000812057890 */ /* 0x000fe2000ff3e0ff */
[----:B------:R-:W-:Y:S01]  /*0150*/  IMAD.U32 R6, RZ, RZ, UR7 ;  /* 0x00000007ff067e24 */ /* 0x000fe2000f8e00ff */
[----:B------:R-:W-:Y:S01]  /*0160*/  UIADD3.X UR8, UPT, UPT, URZ, UR15, URZ, UP2, !UPT ;  /* 0x0000000fff087290 */ /* 0x000fe200097fe4ff */
[----:B------:R-:W-:Y:S01]  /*0170*/  MOV R3, UR12 ;  /* 0x0000000c00037c02 */ /* 0x000fe20008000f00 */
[----:B------:R-:W-:Y:S01]  /*0180*/  UIADD3.X UR10, UPT, UPT, URZ, UR17, URZ, UP0, !UPT ;  /* 0x00000011ff0a7290 */ /* 0x000fe200087fe4ff */
[----:B------:R-:W-:Y:S01]  /*0190*/  MOV R4, UR9 ;  /* 0x0000000900047c02 */ /* 0x000fe20008000f00 */
[----:B------:R-:W-:Y:S01]  /*01a0*/  UIADD3.X UR6, UPT, UPT, URZ, UR19, URZ, UP1, !UPT ;  /* 0x00000013ff067290 */ /* 0x000fe20008ffe4ff */
[----:B------:R-:W-:Y:S01]  /*01b0*/  MOV R8, UR5 ;  /* 0x0000000500087c02 */ /* 0x000fe20008000f00 */
[----:B------:R-:W-:Y:S01]  /*01c0*/  UIADD3 UR13, UPT, UPT, -UR4, URZ, URZ ;  /* 0x000000ff040d7290 */ /* 0x000fe2000fffe1ff */
[----:B------:R-:W-:Y:S01]  /*01d0*/  MOV R7, UR8 ;  /* 0x0000000800077c02 */ /* 0x000fe20008000f00 */
[----:B------:R-:W-:-:S02]  /*01e0*/  IMAD.U32 R5, RZ, RZ, UR10 ;  /* 0x0000000aff057e24 */ /* 0x000fc4000f8e00ff */
[----:B------:R-:W-:-:S08]  /*01f0*/  MOV R9, UR6 ;  /* 0x0000000600097c02 */ /* 0x000fd00008000f00 */
.L_x_220:
[----:B------:R-:W2:Y:S04]  /*0200*/  LDG.E R14, desc[UR22][R2.64+-0x8] ;  /* 0xfffff816020e7981 */ /* 0x000ea8000c1e1900 */
[----:B------:R-:W3:Y:S04]  /*0210*/  LDG.E R16, desc[UR22][R2.64+-0x4] ;  /* 0xfffffc1602107981 */ /* 0x000ee8000c1e1900 */
[----:B------:R-:W4:Y:S04]  /*0220*/  LDG.E R11, desc[UR22][R2.64] ;  /* 0x00000016020b7981 */ /* 0x000f28000c1e1900 */
[----:B------:R-:W5:Y:S01]  /*0230*/  LDG.E R10, desc[UR22][R2.64+0x4] ;  /* 0x00000416020a7981 */ /* 0x000f62000c1e1900 */
[----:B------:R-:W-:-:S04]  /*0240*/  UIADD3 UR13, UPT, UPT, UR13, 0x4, URZ ;  /* 0x000000040d0d7890 */ /* 0x000fc8000fffe0ff */
[----:B------:R-:W-:Y:S01]  /*0250*/  UISETP.NE.AND UP0, UPT, UR13, URZ, UPT ;  /* 0x000000ff0d00728c */ /* 0x000fe2000bf05270 */
[----:B--2---:R-:W-:Y:S02]  /*0260*/  FSETP.GTU.AND P3, PT, R14, RZ, PT ;  /* 0x000000ff0e00720b */ /* 0x004fe40003f6c000 */
        /* <DEDUP_REMOVED lines=12> */
.L_x_216:
[----:B------:R-:W-:Y:S05]  /*0330*/  @!P0 BRA `(.L_x_217) ;  /* 0x0000000000208947 */ /* 0x000fea0003800000 */
        /* <DEDUP_REMOVED lines=8> */
.L_x_217:
        /* <DEDUP_REMOVED lines=9> */
.L_x_218:
[----:B------:R-:W-:Y:S05]  /*0450*/  @!P2 BRA `(.L_x_219) ;  /* 0x000000000024a947 */ /* 0x000fea0003800000 */
[----:B------:R-:W2:Y:S02]  /*0460*/  LDG.E R13, desc[UR22][R4.64+0x4] ;  /* 0x00000416040d7981 */ /* 0x000ea4000c1e1900 */
        /* <DEDUP_REMOVED lines=8> */
.L_x_219:
[----:B------:R-:W-:Y:S02]  /*04f0*/  IADD3 R2, P0, PT, R2, 0x10, RZ ;  /* 0x0000001002027810 */ /* 0x000fe40007f1e0ff */
[----:B------:R-:W-:Y:S02]  /*0500*/  IADD3 R8, P3, PT, R8, 0x10, RZ ;  /* 0x0000001008087810 */ /* 0x000fe40007f7e0ff */
[----:B------:R-:W-:Y:S01]  /*0510*/  IADD3 R4, P1, PT, R4, 0x10, RZ ;  /* 0x0000001004047810 */ /* 0x000fe20007f3e0ff */
[----:B------:R-:W-:Y:S01]  /*0520*/  IMAD.X R3, RZ, RZ, R3, P0 ;  /* 0x000000ffff037224 */ /* 0x000fe200000e0603 */
[----:B------:R-:W-:Y:S01]  /*0530*/  IADD3 R6, P2, PT, R6, 0x10, RZ ;  /* 0x0000001006067810 */ /* 0x000fe20007f5e0ff */
[----:B------:R-:W-:Y:S01]  /*0540*/  IMAD.X R9, RZ, RZ, R9, P3 ;  /* 0x000000ffff097224 */ /* 0x000fe200018e0609 */
[----:B------:R-:W-:Y:S02]  /*0550*/  IADD3.X R5, PT, PT, RZ, R5, RZ, P1, !PT ;  /* 0x00000005ff057210 */ /* 0x000fe40000ffe4ff */
[----:B------:R-:W-:Y:S01]  /*0560*/  IADD3.X R7, PT, PT, RZ, R7, RZ, P2, !PT ;  /* 0x00000007ff077210 */ /* 0x000fe200017fe4ff */
[----:B------:R-:W-:Y:S08]  /*0570*/  BRA.U UP0, `(.L_x_220) ;  /* 0xfffffffd00207547 */ /* 0x000ff0000b83ffff */
.L_x_215:
[----:B------:R-:W-:-:S09]  /*0580*/  UISETP.NE.AND UP0, UPT, UR20, URZ, UPT ;  /* 0x000000ff1400728c */ /* 0x000fd2000bf05270 */
[----:B------:R-:W-:Y:S05]  /*0590*/  BRA.U !UP0, `(.L_x_214) ;  /* 0x0000000108987547 */ /* 0x000fea000b800000 */
[----:B------:R-:W0:Y:S01]  /*05a0*/  LDCU.128 UR12, c[0x0][0x390] ;  /* 0x00007200ff0c77ac */ /* 0x000e220008000c00 */
[----:B------:R-:W1:Y:S01]  /*05b0*/  LDCU.128 UR16, c[0x0][0x380] ;  /* 0x00007000ff1077ac */ /* 0x000e620008000c00 */
[----:B------:R-:W-:Y:S02]  /*05c0*/  UIADD3 UR20, UPT, UPT, -UR20, URZ, URZ ;  /* 0x000000ff14147290 */ /* 0x000fe4000fffe1ff */
[----:B0-----:R-:W-:Y:S02]  /*05d0*/  UIMAD.WIDE.U32 UR6, UR4, 0x4, UR14 ;  /* 0x00000004040678a5 */ /* 0x001fe4000f8e000e */
[----:B------:R-:W-:Y:S02]  /*05e0*/  UIMAD.WIDE.U32 UR10, UR4, 0x4, UR12 ;  /* 0x00000004040a78a5 */ /* 0x000fe4000f8e000c */
[----:B-1----:R-:W-:Y:S02]  /*05f0*/  UIMAD.WIDE.U32 UR8, UR4, 0x4, UR18 ;  /* 0x00000004040878a5 */ /* 0x002fe4000f8e0012 */
[----:B------:R-:W-:-:S12]  /*0600*/  UIMAD.WIDE.U32 UR4, UR4, 0x4, UR16 ;  /* 0x00000004040478a5 */ /* 0x000fd8000f8e0010 */
.L_x_222:
[----:B------:R-:W-:Y:S02]  /*0610*/  MOV R2, UR4 ;  /* 0x0000000400027c02 */ /* 0x000fe40008000f00 */
[----:B------:R-:W-:-:S05]  /*0620*/  MOV R3, UR5 ;  /* 0x0000000500037c02 */ /* 0x000fca0008000f00 */
[----:B------:R-:W2:Y:S01]  /*0630*/  LDG.E R7, desc[UR22][R2.64] ;  /* 0x0000001602077981 */ /* 0x000ea2000c1e1900 */
[----:B------:R-:W-:Y:S02]  /*0640*/  UIADD3 UR4, UP0, UPT, UR4, 0x4, URZ ;  /* 0x0000000404047890 */ /* 0x000fe4000ff1e0ff */
[----:B------:R-:W-:Y:S02]  /*0650*/  UIADD3 UR20, UPT, UPT, UR20, 0x1, URZ ;  /* 0x0000000114147890 */ /* 0x000fe4000fffe0ff */
[----:B------:R-:W-:Y:S01]  /*0660*/  UIADD3.X UR5, UPT, UPT, URZ, UR5, URZ, UP0, !UPT ;  /* 0x00000005ff057290 */ /* 0x000fe200087fe4ff */
[----:B--2---:R-:W-:-:S13]  /*0670*/  FSETP.GTU.AND P0, PT, R7, RZ, PT ;  /* 0x000000ff0700720b */ /* 0x004fda0003f0c000 */
[----:B------:R-:W-:Y:S05]  /*0680*/  @!P0 BRA `(.L_x_221) ;  /* 0x00000000003c8947 */ /* 0x000fea0003800000 */
[----:B------:R-:W-:Y:S01]  /*0690*/  IMAD.U32 R2, RZ, RZ, UR10 ;  /* 0x0000000aff027e24 */ /* 0x000fe2000f8e00ff */
[----:B------:R-:W-:-:S05]  /*06a0*/  MOV R3, UR11 ;  /* 0x0000000b00037c02 */ /* 0x000fca0008000f00 */
[----:B------:R-:W2:Y:S02]  /*06b0*/  LDG.E R8, desc[UR22][R2.64] ;  /* 0x0000001602087981 */ /* 0x000ea4000c1e1900 */
[----:B--2---:R-:W-:-:S13]  /*06c0*/  FSETP.GTU.AND P0, PT, R8, RZ, PT ;  /* 0x000000ff0800720b */ /* 0x004fda0003f0c000 */
[----:B------:R-:W-:Y:S05]  /*06d0*/  @!P0 BRA `(.L_x_221) ;  /* 0x0000000000288947 */ /* 0x000fea0003800000 */
[----:B------:R-:W-:Y:S01]  /*06e0*/  MOV R2, UR8 ;  /* 0x0000000800027c02 */ /* 0x000fe20008000f00 */
[----:B------:R-:W-:Y:S01]  /*06f0*/  IMAD.U32 R3, RZ, RZ, UR9 ;  /* 0x00000009ff037e24 */ /* 0x000fe2000f8e00ff */
[----:B------:R-:W-:Y:S02]  /*0700*/  MOV R5, UR7 ;  /* 0x0000000700057c02 */ /* 0x000fe40008000f00 */
[----:B------:R-:W-:Y:S02]  /*0710*/  MOV R4, UR6 ;  /* 0x0000000600047c02 */ /* 0x000fe40008000f00 */
[----:B------:R-:W2:Y:S04]  /*0720*/  LDG.E R2, desc[UR22][R2.64] ;  /* 0x0000001602027981 */ /* 0x000ea8000c1e1900 */
[----:B------:R-:W2:Y:S01]  /*0730*/  LDG.E R5, desc[UR22][R4.64] ;  /* 0x0000001604057981 */ /* 0x000ea2000c1e1900 */
[----:B------:R-:W-:Y:S01]  /*0740*/  FADD R7, R7, R8 ;  /* 0x0000000807077221 */ /* 0x000fe20000000000 */
[----:B--2---:R-:W-:-:S04]  /*0750*/  FADD R6, R2, -R5 ;  /* 0x8000000502067221 */ /* 0x004fc80000000000 */
[----:B------:R-:W-:-:S04]  /*0760*/  FMUL R6, R6, R6 ;  /* 0x0000000606067220 */ /* 0x000fc80000400000 */
[----:B------:R-:W-:-:S07]  /*0770*/  FFMA R0, R7, R6, R0 ;  /* 0x0000000607007223 */ /* 0x000fce0000000000 */
.L_x_221:
[----:B------:R-:W-:Y:S02]  /*0780*/  UIADD3 UR6, UP0, UPT, UR6, 0x4, URZ ;  /* 0x0000000406067890 */ /* 0x000fe4000ff1e0ff */
[----:B------:R-:W-:Y:S02]  /*0790*/  UIADD3 UR8, UP1, UPT, UR8, 0x4, URZ ;  /* 0x0000000408087890 */ /* 0x000fe4000ff3e0ff */
[----:B------:R-:W-:Y:S02]  /*07a0*/  UIADD3.X UR7, UPT, UPT, URZ, UR7, URZ, UP0, !UPT ;  /* 0x00000007ff077290 */ /* 0x000fe400087fe4ff */
[----:B------:R-:W-:Y:S02]  /*07b0*/  UISETP.NE.AND UP0, UPT, UR20, URZ, UPT ;  /* 0x000000ff1400728c */ /* 0x000fe4000bf05270 */
[----:B------:R-:W-:Y:S02]  /*07c0*/  UIADD3 UR10, UP2, UPT, UR10, 0x4, URZ ;  /* 0x000000040a0a7890 */ /* 0x000fe4000ff5e0ff */
[----:B------:R-:W-:-:S02]  /*07d0*/  UIADD3.X UR9, UPT, UPT, URZ, UR9, URZ, UP1, !UPT ;  /* 0x00000009ff097290 */ /* 0x000fc40008ffe4ff */
[----:B------:R-:W-:-:S03]  /*07e0*/  UIADD3.X UR11, UPT, UPT, URZ, UR11, URZ, UP2, !UPT ;  /* 0x0000000bff0b7290 */ /* 0x000fc600097fe4ff */
[----:B------:R-:W-:Y:S09]  /*07f0*/  BRA.U UP0, `(.L_x_222) ;  /* 0xfffffffd00847547 */ /* 0x000ff2000b83ffff */
.L_x_214:
[----:B------:R-:W0:Y:S02]  /*0800*/  LDC.64 R2, c[0x0][0x3a8] ;  /* 0x0000ea00ff027b82 */ /* 0x000e240000000a00 */
[----:B0-----:R-:W-:Y:S01]  /*0810*/  STG.E desc[UR22][R2.64], R0 ;  /* 0x0000000002007986 */ /* 0x001fe2000c101916 */
[----:B------:R-:W-:Y:S05]  /*0820*/  EXIT ;  /* 0x000000000000794d */ /* 0x000fea0003800000 */
.L_x_223:
        /* <DEDUP_REMOVED lines=13> */
.L_x_234:


//--------------------- .text._Z15GetWeightKernelPfiS_Piiii --------------------------
	.section	.text._Z15GetWeightKernelPfiS_Piiii,"ax",@progbits
	.align	128
        .global         _Z15GetWeightKernelPfiS_Piiii
        .type           _Z15GetWeightKernelPfiS_Piiii,@function
        .size           _Z15GetWeightKernelPfiS_Piiii,(.L_x_235 - _Z15GetWeightKernelPfiS_Piiii)
        .other          _Z15GetWeightKernelPfiS_Piiii,@"STO_CUDA_ENTRY STV_DEFAULT"
_Z15GetWeightKernelPfiS_Piiii:
.text._Z15GetWeightKernelPfiS_Piiii:
        /* <DEDUP_REMOVED lines=12> */
[----:B------:R-:W4:Y:S07]  /*00c0*/  LDCU UR5, c[0x0][0x388] ;  /* 0x00007100ff0577ac */ /* 0x000f2e0008000800 */
[----:B------:R-:W1:Y:S01]  /*00d0*/  LDC.64 R6, c[0x0][0x390] ;  /* 0x0000e400ff067b82 */ /* 0x000e620000000a00 */
[----:B0-----:R-:W-:-:S07]  /*00e0*/  IABS R0, R15 ;  /* 0x0000000f00007213 */ /* 0x001fce0000000000 */
[----:B------:R-:W0:Y:S01]  /*00f0*/  LDC.64 R4, c[0x0][0x398] ;  /* 0x0000e600ff047b82 */ /* 0x000e220000000a00 */
[----:B------:R-:W-:Y:S01]  /*0100*/  ISETP.NE.AND P0, PT, R15, RZ, PT ;  /* 0x000000ff0f00720c */ /* 0x000fe20003f05270 */
[----:B------:R-:W5:Y:S06]  /*0110*/  I2F.RP R13, R0 ;  /* 0x00000000000d7306 */ /* 0x000f6c0000209400 */
[----:B------:R-:W0:Y:S02]  /*0120*/  LDC.64 R2, c[0x0][0x3a0] ;  /* 0x0000e800ff027b82 */ /* 0x000e240000000a00 */
[----:B-----5:R-:W5:Y:S02]  /*0130*/  MUFU.RCP R13, R13 ;  /* 0x0000000d000d7308 */ /* 0x020f640000001000 */
[----:B-----5:R-:W-:-:S06]  /*0140*/  VIADD R10, R13, 0xffffffe ;  /* 0x0ffffffe0d0a7836 */ /* 0x020fcc0000000000 */
[----:B------:R5:W2:Y:S02]  /*0150*/  F2I.FTZ.U32.TRUNC.NTZ R11, R10 ;  /* 0x0000000a000b7305 */ /* 0x000aa4000021f000 */
[----:B-----5:R-:W-:Y:S02]  /*0160*/  HFMA2 R10, -RZ, RZ, 0, 0 ;  /* 0x00000000ff0a7431 */ /* 0x020fe400000001ff */
[----:B--2---:R-:W-:-:S04]  /*0170*/  IMAD.MOV R17, RZ, RZ, -R11 ;  /* 0x000000ffff117224 */ /* 0x004fc800078e0a0b */
[----:B------:R-:W-:-:S04]  /*0180*/  IMAD R13, R17, R0, RZ ;  /* 0x00000000110d7224 */ /* 0x000fc800078e02ff */
[----:B------:R-:W-:Y:S01]  /*0190*/  IMAD.HI.U32 R10, R11, R13, R10 ;  /* 0x0000000d0b0a7227 */ /* 0x000fe200078e000a */
[----:B------:R-:W-:-:S03]  /*01a0*/  LOP3.LUT R13, RZ, R15, RZ, 0x33, !PT ;  /* 0x0000000fff0d7212 */ /* 0x000fc600078e33ff */
[----:B------:R-:W-:Y:S02]  /*01b0*/  IMAD.MOV.U32 R11, RZ, RZ, R12 ;  /* 0x000000ffff0b7224 */ /* 0x000fe400078e000c */
[----:B01-34-:R-:W-:-:S07]  /*01c0*/  IMAD R12, R14, UR4, RZ ;  /* 0x000000040e0c7c24 */ /* 0x01bfce000f8e02ff */
.L_x_224:
[----:B0-----:R-:W-:Y:S02]  /*01d0*/  IADD3 R19, PT, PT, R11, R3, RZ ;  /* 0x000000030b137210 */ /* 0x001fe40007ffe0ff */
[----:B------:R-:W-:Y:S02]  /*01e0*/  IABS R18, R2 ;  /* 0x0000000200127213 */ /* 0x000fe40000000000 */
[----:B------:R-:W-:-:S05]  /*01f0*/  IABS R15, R19 ;  /* 0x00000013000f7213 */ /* 0x000fca0000000000 */
[----:B------:R-:W-:-:S04]  /*0200*/  IMAD.HI.U32 R14, R10, R15, RZ ;  /* 0x0000000f0a0e7227 */ /* 0x000fc800078e00ff */
[----:B------:R-:W-:-:S04]  /*0210*/  IMAD.MOV R16, RZ, RZ, -R14 ;  /* 0x000000ffff107224 */ /* 0x000fc800078e0a0e */
[----:B------:R-:W-:-:S05]  /*0220*/  IMAD R15, R18, R16, R15 ;  /* 0x00000010120f7224 */ /* 0x000fca00078e020f */
[----:B------:R-:W-:-:S13]  /*0230*/  ISETP.GT.U32.AND P2, PT, R0, R15, PT ;  /* 0x0000000f0000720c */ /* 0x000fda0003f44070 */
[----:B------:R-:W-:Y:S01]  /*0240*/  @!P2 IADD3 R15, PT, PT, R15, -R18, RZ ;  /* 0x800000120f0fa210 */ /* 0x000fe20007ffe0ff */
[----:B------:R-:W-:-:S03]  /*0250*/  @!P2 VIADD R14, R14, 0x1 ;  /* 0x000000010e0ea836 */ /* 0x000fc60000000000 */
[----:B------:R-:W-:Y:S02]  /*0260*/  ISETP.GE.U32.AND P1, PT, R15, R0, PT ;  /* 0x000000000f00720c */ /* 0x000fe40003f26070 */
[----:B------:R-:W-:-:S04]  /*0270*/  LOP3.LUT R15, R19, R2, RZ, 0x3c, !PT ;  /* 0x00000002130f7212 */ /* 0x000fc800078e3cff */
[----:B------:R-:W-:-:S07]  /*0280*/  ISETP.GE.AND P3, PT, R15, RZ, PT ;  /* 0x000000ff0f00720c */ /* 0x000fce0003f66270 */
[----:B------:R-:W-:-:S06]  /*0290*/  @P1 IADD3 R14, PT, PT, R14, 0x1, RZ ;  /* 0x000000010e0e1810 */ /* 0x000fcc0007ffe0ff */
[----:B------:R-:W-:-:S05]  /*02a0*/  @!P3 IMAD.MOV R14, RZ, RZ, -R14 ;  /* 0x000000ffff0eb224 */ /* 0x000fca00078e0a0e */
[----:B------:R-:W-:-:S05]  /*02b0*/  SEL R17, R13, R14, !P0 ;  /* 0x0000000e0d117207 */ /* 0x000fca0004000000 */
[----:B------:R-:W-:-:S06]  /*02c0*/  IMAD.WIDE R14, R17, 0x4, R4 ;  /* 0x00000004110e7825 */ /* 0x000fcc00078e0204 */
[----:B------:R-:W2:Y:S01]  /*02d0*/  LDG.E R15, desc[UR6][R14.64] ;  /* 0x000000060e0f7981 */ /* 0x000ea2000c1e1900 */
[----:B------:R-:W-:-:S05]  /*02e0*/  IADD3 R17, PT, PT, -R17, RZ, RZ ;  /* 0x000000ff11117210 */ /* 0x000fca0007ffe1ff */
[----:B------:R-:W-:-:S04]  /*02f0*/  IMAD R16, R2, R17, R19 ;  /* 0x0000001102107224 */ /* 0x000fc800078e0213 */
[----:B--2---:R-:W-:-:S04]  /*0300*/  IMAD R17, R15, R2, R16 ;  /* 0x000000020f117224 */ /* 0x004fc800078e0210 */
[----:B------:R-:W-:-:S06]  /*0310*/  IMAD.WIDE R16, R17, 0x4, R6 ;  /* 0x0000000411107825 */ /* 0x000fcc00078e0206 */
[----:B------:R-:W2:Y:S01]  /*0320*/  LDG.E R17, desc[UR6][R16.64] ;  /* 0x0000000610117981 */ /* 0x000ea2000c1e1900 */
[----:B------:R-:W-:Y:S01]  /*0330*/  IMAD.WIDE R18, R11, 0x4, R8 ;  /* 0x000000040b127825 */ /* 0x000fe200078e0208 */
[----:B------:R-:W-:-:S04]  /*0340*/  IADD3 R11, PT, PT, R12, R11, RZ ;  /* 0x0000000b0c0b7210 */ /* 0x000fc80007ffe0ff */
[----:B------:R-:W-:Y:S01]  /*0350*/  ISETP.GE.AND P1, PT, R11, UR5, PT ;  /* 0x000000050b007c0c */ /* 0x000fe2000bf26270 */
[----:B--2---:R0:W-:-:S12]  /*0360*/  STG.E desc[UR6][R18.64], R17 ;  /* 0x0000001112007986 */ /* 0x0041d8000c101906 */
[----:B------:R-:W-:Y:S05]  /*0370*/  @!P1 BRA `(.L_x_224) ;  /* 0xfffffffc00949947 */ /* 0x000fea000383ffff */
[----:B------:R-:W-:Y:S05]  /*0380*/  EXIT ;  /* 0x000000000000794d */ /* 0x000fea0003800000 */
.L_x_225:
        /* <DEDUP_REMOVED lines=15> */
.L_x_235:


//--------------------- .nv.shared.reserved.0     --------------------------
	.section	.nv.shared.reserved.0,"aw",@nobits
	.weak		__nv_reservedSMEM_offset_0_alias
	.size		__nv_reservedSMEM_offset_0_alias, 0, 64
	.other		__nv_reservedSMEM_offset_0_alias,@"STO_CUDA_RESERVED_SHARED STV_DEFAULT"
__nv_reservedSMEM_offset_0_alias:
	.zero		0
	.zero		64


//--------------------- .nv.constant0._Z18HarmonicMeanKernelPPKfiiPf --------------------------
	.section	.nv.constant0._Z18HarmonicMeanKernelPPKfiiPf,"a",@progbits
	.sectionflags	@""
	.align	4
.nv.constant0._Z18HarmonicMeanKernelPPKfiiPf:
	.zero		920


//--------------------- .nv.constant0._Z14FloatSetKernelPffi --------------------------
	.section	.nv.constant0._Z14FloatSetKernelPffi,"a",@progbits
	.sectionflags	@""
	.align	4
.nv.constant0._Z14FloatSetKernelPffi:
	.zero		912


//--------------------- .nv.constant0._Z19PageFisherSumKernelPKfPxiiPf --------------------------
	.section	.nv.constant0._Z19PageFisherSumKernelPKfPxiiPf,"a",@progbits
	.sectionflags	@""
	.align	4
.nv.constant0._Z19PageFisherSumKernelPKfPxiiPf:
	.zero		928


//--------------------- .nv.constant0._Z17BitonicSortKernelPfPxii --------------------------
	.section	.nv.constant0._Z17BitonicSortKernelPfPxii,"a",@progbits
	.sectionflags	@""
	.align	4
.nv.constant0._Z17BitonicSortKernelPfPxii:
	.zero		920


//--------------------- .nv.constant0._Z25MinSharingCostMultiKernelPKfS0_PS0_S1_PxiPfPS2_iiS3_Pi --------------------------
	.section	.nv.constant0._Z25MinSharingCostMultiKernelPKfS0_PS0_S1_PxiPfPS2_iiS3_Pi,"a",@progbits
	.sectionflags	@""
	.align	4
.nv.constant0._Z25MinSharingCostMultiKernelPKfS0_PS0_S1_PxiPfPS2_iiS3_Pi:
	.zero		984


//--------------------- .nv.constant0._Z20MinSharingCostKernelPKfS0_S0_S0_PxiiPfPi --------------------------
	.section	.nv.constant0._Z20MinSharingCostKernelPKfS0_S0_S0_PxiiPfPi,"a",@progbits
	.sectionflags	@""
	.align	4
.nv.constant0._Z20MinSharingCostKernelPKfS0_S0_S0_PxiiPfPi:
	.zero		960


//--------------------- .nv.constant0._Z17SharingCostKernelPKfS0_S0_S0_iPf --------------------------
	.section	.nv.constant0._Z17SharingCostKernelPKfS0_S0_S0_iPf,"a",@progbits
	.sectionflags	@""
	.align	4
.nv.constant0._Z17SharingCostKernelPKfS0_S0_S0_iPf:
	.zero		944


//--------------------- .nv.constant0._Z15GetWeightKernelPfiS_Piiii --------------------------
	.section	.nv.constant0._Z15GetWeightKernelPfiS_Piiii,"a",@progbits
	.sectionflags	@""
	.align	4
.nv.constant0._Z15GetWeightKernelPfiS_Piiii:
	.zero		940


//--------------------- SYMBOLS --------------------------

	.type		.nv.reservedSmem.offset0,@object
	.size		.nv.reservedSmem.offset0,0x4
